//
// Generated by NVIDIA NVVM Compiler
//
// Compiler Build ID: CL-36424714
// Cuda compilation tools, release 13.0, V13.0.88
// Based on NVVM 20.0.0
//

.version 9.0
.target sm_100
.address_size 64

	// .globl	_Z18compare_kernel_ipt5tuplePimPS_
.extern .func  (.param .b32 func_retval0) vprintf
(
	.param .b64 vprintf_param_0,
	.param .b64 vprintf_param_1
)
;
.global .align 8 .u64 currentFIFO_s1;
.global .align 8 .u64 currentFIFO_s2;
.global .align 1 .b8 $str[37] = {107, 101, 121, 58, 32, 37, 108, 117, 32, 116, 105, 109, 101, 115, 116, 97, 109, 112, 58, 32, 37, 108, 108, 117, 32, 118, 97, 108, 117, 101, 58, 32, 37, 108, 117, 10};
.global .align 1 .b8 $str$1[10] = {40, 37, 100, 44, 32, 37, 100, 41, 32};
.global .align 1 .b8 $str$2[2] = {10};

.visible .entry _Z18compare_kernel_ipt5tuplePimPS_(
	.param .align 8 .b8 _Z18compare_kernel_ipt5tuplePimPS__param_0[24],
	.param .u64 .ptr .align 1 _Z18compare_kernel_ipt5tuplePimPS__param_1,
	.param .u64 _Z18compare_kernel_ipt5tuplePimPS__param_2,
	.param .u64 .ptr .align 1 _Z18compare_kernel_ipt5tuplePimPS__param_3
)
{
	.local .align 8 .b8 	__local_depot0[24];
	.reg .b64 	%SP;
	.reg .b64 	%SPL;
	.reg .pred 	%p<82>;
	.reg .b32 	%r<271>;
	.reg .b64 	%rd<331>;

	mov.u64 	%SPL, __local_depot0;
	cvta.local.u64 	%SP, %SPL;
	ld.param.v2.u32 	{%r90, %r91}, [_Z18compare_kernel_ipt5tuplePimPS__param_0+16];
	ld.param.u64 	%rd20, [_Z18compare_kernel_ipt5tuplePimPS__param_0+8];
	ld.param.u32 	%r89, [_Z18compare_kernel_ipt5tuplePimPS__param_0];
	ld.param.u64 	%rd21, [_Z18compare_kernel_ipt5tuplePimPS__param_1];
	ld.param.u64 	%rd22, [_Z18compare_kernel_ipt5tuplePimPS__param_2];
	ld.param.u64 	%rd23, [_Z18compare_kernel_ipt5tuplePimPS__param_3];
	cvta.to.global.u64 	%rd1, %rd23;
	add.u64 	%rd24, %SP, 0;
	add.u64 	%rd2, %SPL, 0;
	add.u64 	%rd3, %SPL, 0;
	mov.u32 	%r92, %tid.x;
	mov.u32 	%r93, %ctaid.x;
	mov.u32 	%r94, %ntid.x;
	mad.lo.s32 	%r95, %r93, %r94, %r92;
	cvt.u64.u32 	%rd5, %r95;
	mul.wide.u32 	%rd6, %r95, 32;
	add.s64 	%rd26, %rd6, 32;
	setp.ge.u64 	%p1, %rd26, %rd22;
	@%p1 bra 	$L__BB0_97;
	cvt.u64.u32 	%rd7, %r91;
	mad.lo.s64 	%rd69, %rd5, 24, %rd1;
	add.s64 	%rd8, %rd69, 8;
	ld.global.u64 	%rd70, [%rd69+8];
	sub.s64 	%rd71, %rd20, %rd70;
	sub.s64 	%rd72, %rd70, %rd20;
	mov.b32 	%r226, 0;
	min.u64 	%rd73, %rd71, %rd72;
	setp.gt.u64 	%p18, %rd73, 99999;
	@%p18 bra 	$L__BB0_4;
	ld.global.u32 	%r128, [%rd8+-8];
	setp.ne.s32 	%p19, %r89, %r128;
	@%p19 bra 	$L__BB0_4;
	cvt.u64.u32 	%rd74, %r89;
	st.local.u64 	[%rd3], %rd74;
	st.local.u64 	[%rd3+8], %rd20;
	st.local.u64 	[%rd3+16], %rd7;
	mov.u64 	%rd75, $str;
	cvta.global.u64 	%rd76, %rd75;
	{ // callseq 5, 0
	.param .b64 param0;
	st.param.b64 	[param0], %rd76;
	.param .b64 param1;
	st.param.b64 	[param1], %rd24;
	.param .b32 retval0;
	call.uni (retval0), 
	vprintf, 
	(
	param0, 
	param1
	);
	ld.param.b32 	%r130, [retval0];
	} // callseq 5
	mov.b32 	%r226, 1;
$L__BB0_4:
	ld.global.u64 	%rd78, [%rd8+768];
	sub.s64 	%rd79, %rd20, %rd78;
	sub.s64 	%rd80, %rd78, %rd20;
	min.u64 	%rd81, %rd79, %rd80;
	setp.gt.u64 	%p20, %rd81, 99999;
	@%p20 bra 	$L__BB0_7;
	ld.global.u32 	%r132, [%rd8+760];
	setp.ne.s32 	%p21, %r89, %r132;
	@%p21 bra 	$L__BB0_7;
	cvt.u64.u32 	%rd82, %r89;
	st.local.u64 	[%rd3], %rd82;
	st.local.u64 	[%rd3+8], %rd20;
	st.local.u64 	[%rd3+16], %rd7;
	mov.u64 	%rd83, $str;
	cvta.global.u64 	%rd84, %rd83;
	{ // callseq 6, 0
	.param .b64 param0;
	st.param.b64 	[param0], %rd84;
	.param .b64 param1;
	st.param.b64 	[param1], %rd24;
	.param .b32 retval0;
	call.uni (retval0), 
	vprintf, 
	(
	param0, 
	param1
	);
	ld.param.b32 	%r133, [retval0];
	} // callseq 6
	or.b32  	%r226, %r226, 2;
$L__BB0_7:
	ld.global.u64 	%rd86, [%rd8+1536];
	sub.s64 	%rd87, %rd20, %rd86;
	sub.s64 	%rd88, %rd86, %rd20;
	min.u64 	%rd89, %rd87, %rd88;
	setp.gt.u64 	%p22, %rd89, 99999;
	@%p22 bra 	$L__BB0_10;
	ld.global.u32 	%r135, [%rd8+1528];
	setp.ne.s32 	%p23, %r89, %r135;
	@%p23 bra 	$L__BB0_10;
	cvt.u64.u32 	%rd90, %r89;
	st.local.u64 	[%rd3], %rd90;
	st.local.u64 	[%rd3+8], %rd20;
	st.local.u64 	[%rd3+16], %rd7;
	mov.u64 	%rd91, $str;
	cvta.global.u64 	%rd92, %rd91;
	{ // callseq 7, 0
	.param .b64 param0;
	st.param.b64 	[param0], %rd92;
	.param .b64 param1;
	st.param.b64 	[param1], %rd24;
	.param .b32 retval0;
	call.uni (retval0), 
	vprintf, 
	(
	param0, 
	param1
	);
	ld.param.b32 	%r136, [retval0];
	} // callseq 7
	or.b32  	%r226, %r226, 4;
$L__BB0_10:
	ld.global.u64 	%rd94, [%rd8+2304];
	sub.s64 	%rd95, %rd20, %rd94;
	sub.s64 	%rd96, %rd94, %rd20;
	min.u64 	%rd97, %rd95, %rd96;
	setp.gt.u64 	%p24, %rd97, 99999;
	@%p24 bra 	$L__BB0_13;
	ld.global.u32 	%r138, [%rd8+2296];
	setp.ne.s32 	%p25, %r89, %r138;
	@%p25 bra 	$L__BB0_13;
	cvt.u64.u32 	%rd98, %r89;
	st.local.u64 	[%rd3], %rd98;
	st.local.u64 	[%rd3+8], %rd20;
	st.local.u64 	[%rd3+16], %rd7;
	mov.u64 	%rd99, $str;
	cvta.global.u64 	%rd100, %rd99;
	{ // callseq 8, 0
	.param .b64 param0;
	st.param.b64 	[param0], %rd100;
	.param .b64 param1;
	st.param.b64 	[param1], %rd24;
	.param .b32 retval0;
	call.uni (retval0), 
	vprintf, 
	(
	param0, 
	param1
	);
	ld.param.b32 	%r139, [retval0];
	} // callseq 8
	or.b32  	%r226, %r226, 8;
$L__BB0_13:
	ld.global.u64 	%rd102, [%rd8+3072];
	sub.s64 	%rd103, %rd20, %rd102;
	sub.s64 	%rd104, %rd102, %rd20;
	min.u64 	%rd105, %rd103, %rd104;
	setp.gt.u64 	%p26, %rd105, 99999;
	@%p26 bra 	$L__BB0_16;
	ld.global.u32 	%r141, [%rd8+3064];
	setp.ne.s32 	%p27, %r89, %r141;
	@%p27 bra 	$L__BB0_16;
	cvt.u64.u32 	%rd106, %r89;
	st.local.u64 	[%rd3], %rd106;
	st.local.u64 	[%rd3+8], %rd20;
	st.local.u64 	[%rd3+16], %rd7;
	mov.u64 	%rd107, $str;
	cvta.global.u64 	%rd108, %rd107;
	{ // callseq 9, 0
	.param .b64 param0;
	st.param.b64 	[param0], %rd108;
	.param .b64 param1;
	st.param.b64 	[param1], %rd24;
	.param .b32 retval0;
	call.uni (retval0), 
	vprintf, 
	(
	param0, 
	param1
	);
	ld.param.b32 	%r142, [retval0];
	} // callseq 9
	or.b32  	%r226, %r226, 16;
$L__BB0_16:
	ld.global.u64 	%rd110, [%rd8+3840];
	sub.s64 	%rd111, %rd20, %rd110;
	sub.s64 	%rd112, %rd110, %rd20;
	min.u64 	%rd113, %rd111, %rd112;
	setp.gt.u64 	%p28, %rd113, 99999;
	@%p28 bra 	$L__BB0_19;
	ld.global.u32 	%r144, [%rd8+3832];
	setp.ne.s32 	%p29, %r89, %r144;
	@%p29 bra 	$L__BB0_19;
	cvt.u64.u32 	%rd114, %r89;
	st.local.u64 	[%rd3], %rd114;
	st.local.u64 	[%rd3+8], %rd20;
	st.local.u64 	[%rd3+16], %rd7;
	mov.u64 	%rd115, $str;
	cvta.global.u64 	%rd116, %rd115;
	{ // callseq 10, 0
	.param .b64 param0;
	st.param.b64 	[param0], %rd116;
	.param .b64 param1;
	st.param.b64 	[param1], %rd24;
	.param .b32 retval0;
	call.uni (retval0), 
	vprintf, 
	(
	param0, 
	param1
	);
	ld.param.b32 	%r145, [retval0];
	} // callseq 10
	or.b32  	%r226, %r226, 32;
$L__BB0_19:
	ld.global.u64 	%rd118, [%rd8+4608];
	sub.s64 	%rd119, %rd20, %rd118;
	sub.s64 	%rd120, %rd118, %rd20;
	min.u64 	%rd121, %rd119, %rd120;
	setp.gt.u64 	%p30, %rd121, 99999;
	@%p30 bra 	$L__BB0_22;
	ld.global.u32 	%r147, [%rd8+4600];
	setp.ne.s32 	%p31, %r89, %r147;
	@%p31 bra 	$L__BB0_22;
	cvt.u64.u32 	%rd122, %r89;
	st.local.u64 	[%rd3], %rd122;
	st.local.u64 	[%rd3+8], %rd20;
	st.local.u64 	[%rd3+16], %rd7;
	mov.u64 	%rd123, $str;
	cvta.global.u64 	%rd124, %rd123;
	{ // callseq 11, 0
	.param .b64 param0;
	st.param.b64 	[param0], %rd124;
	.param .b64 param1;
	st.param.b64 	[param1], %rd24;
	.param .b32 retval0;
	call.uni (retval0), 
	vprintf, 
	(
	param0, 
	param1
	);
	ld.param.b32 	%r148, [retval0];
	} // callseq 11
	or.b32  	%r226, %r226, 64;
$L__BB0_22:
	ld.global.u64 	%rd126, [%rd8+5376];
	sub.s64 	%rd127, %rd20, %rd126;
	sub.s64 	%rd128, %rd126, %rd20;
	min.u64 	%rd129, %rd127, %rd128;
	setp.gt.u64 	%p32, %rd129, 99999;
	@%p32 bra 	$L__BB0_25;
	ld.global.u32 	%r150, [%rd8+5368];
	setp.ne.s32 	%p33, %r89, %r150;
	@%p33 bra 	$L__BB0_25;
	cvt.u64.u32 	%rd130, %r89;
	st.local.u64 	[%rd3], %rd130;
	st.local.u64 	[%rd3+8], %rd20;
	st.local.u64 	[%rd3+16], %rd7;
	mov.u64 	%rd131, $str;
	cvta.global.u64 	%rd132, %rd131;
	{ // callseq 12, 0
	.param .b64 param0;
	st.param.b64 	[param0], %rd132;
	.param .b64 param1;
	st.param.b64 	[param1], %rd24;
	.param .b32 retval0;
	call.uni (retval0), 
	vprintf, 
	(
	param0, 
	param1
	);
	ld.param.b32 	%r151, [retval0];
	} // callseq 12
	or.b32  	%r226, %r226, 128;
$L__BB0_25:
	ld.global.u64 	%rd134, [%rd8+6144];
	sub.s64 	%rd135, %rd20, %rd134;
	sub.s64 	%rd136, %rd134, %rd20;
	min.u64 	%rd137, %rd135, %rd136;
	setp.gt.u64 	%p34, %rd137, 99999;
	@%p34 bra 	$L__BB0_28;
	ld.global.u32 	%r153, [%rd8+6136];
	setp.ne.s32 	%p35, %r89, %r153;
	@%p35 bra 	$L__BB0_28;
	cvt.u64.u32 	%rd138, %r89;
	st.local.u64 	[%rd3], %rd138;
	st.local.u64 	[%rd3+8], %rd20;
	st.local.u64 	[%rd3+16], %rd7;
	mov.u64 	%rd139, $str;
	cvta.global.u64 	%rd140, %rd139;
	{ // callseq 13, 0
	.param .b64 param0;
	st.param.b64 	[param0], %rd140;
	.param .b64 param1;
	st.param.b64 	[param1], %rd24;
	.param .b32 retval0;
	call.uni (retval0), 
	vprintf, 
	(
	param0, 
	param1
	);
	ld.param.b32 	%r154, [retval0];
	} // callseq 13
	or.b32  	%r226, %r226, 256;
$L__BB0_28:
	ld.global.u64 	%rd142, [%rd8+6912];
	sub.s64 	%rd143, %rd20, %rd142;
	sub.s64 	%rd144, %rd142, %rd20;
	min.u64 	%rd145, %rd143, %rd144;
	setp.gt.u64 	%p36, %rd145, 99999;
	@%p36 bra 	$L__BB0_31;
	ld.global.u32 	%r156, [%rd8+6904];
	setp.ne.s32 	%p37, %r89, %r156;
	@%p37 bra 	$L__BB0_31;
	cvt.u64.u32 	%rd146, %r89;
	st.local.u64 	[%rd3], %rd146;
	st.local.u64 	[%rd3+8], %rd20;
	st.local.u64 	[%rd3+16], %rd7;
	mov.u64 	%rd147, $str;
	cvta.global.u64 	%rd148, %rd147;
	{ // callseq 14, 0
	.param .b64 param0;
	st.param.b64 	[param0], %rd148;
	.param .b64 param1;
	st.param.b64 	[param1], %rd24;
	.param .b32 retval0;
	call.uni (retval0), 
	vprintf, 
	(
	param0, 
	param1
	);
	ld.param.b32 	%r157, [retval0];
	} // callseq 14
	or.b32  	%r226, %r226, 512;
$L__BB0_31:
	ld.global.u64 	%rd150, [%rd8+7680];
	sub.s64 	%rd151, %rd20, %rd150;
	sub.s64 	%rd152, %rd150, %rd20;
	min.u64 	%rd153, %rd151, %rd152;
	setp.gt.u64 	%p38, %rd153, 99999;
	@%p38 bra 	$L__BB0_34;
	ld.global.u32 	%r159, [%rd8+7672];
	setp.ne.s32 	%p39, %r89, %r159;
	@%p39 bra 	$L__BB0_34;
	cvt.u64.u32 	%rd154, %r89;
	st.local.u64 	[%rd3], %rd154;
	st.local.u64 	[%rd3+8], %rd20;
	st.local.u64 	[%rd3+16], %rd7;
	mov.u64 	%rd155, $str;
	cvta.global.u64 	%rd156, %rd155;
	{ // callseq 15, 0
	.param .b64 param0;
	st.param.b64 	[param0], %rd156;
	.param .b64 param1;
	st.param.b64 	[param1], %rd24;
	.param .b32 retval0;
	call.uni (retval0), 
	vprintf, 
	(
	param0, 
	param1
	);
	ld.param.b32 	%r160, [retval0];
	} // callseq 15
	or.b32  	%r226, %r226, 1024;
$L__BB0_34:
	ld.global.u64 	%rd158, [%rd8+8448];
	sub.s64 	%rd159, %rd20, %rd158;
	sub.s64 	%rd160, %rd158, %rd20;
	min.u64 	%rd161, %rd159, %rd160;
	setp.gt.u64 	%p40, %rd161, 99999;
	@%p40 bra 	$L__BB0_37;
	ld.global.u32 	%r162, [%rd8+8440];
	setp.ne.s32 	%p41, %r89, %r162;
	@%p41 bra 	$L__BB0_37;
	cvt.u64.u32 	%rd162, %r89;
	st.local.u64 	[%rd3], %rd162;
	st.local.u64 	[%rd3+8], %rd20;
	st.local.u64 	[%rd3+16], %rd7;
	mov.u64 	%rd163, $str;
	cvta.global.u64 	%rd164, %rd163;
	{ // callseq 16, 0
	.param .b64 param0;
	st.param.b64 	[param0], %rd164;
	.param .b64 param1;
	st.param.b64 	[param1], %rd24;
	.param .b32 retval0;
	call.uni (retval0), 
	vprintf, 
	(
	param0, 
	param1
	);
	ld.param.b32 	%r163, [retval0];
	} // callseq 16
	or.b32  	%r226, %r226, 2048;
$L__BB0_37:
	ld.global.u64 	%rd166, [%rd8+9216];
	sub.s64 	%rd167, %rd20, %rd166;
	sub.s64 	%rd168, %rd166, %rd20;
	min.u64 	%rd169, %rd167, %rd168;
	setp.gt.u64 	%p42, %rd169, 99999;
	@%p42 bra 	$L__BB0_40;
	ld.global.u32 	%r165, [%rd8+9208];
	setp.ne.s32 	%p43, %r89, %r165;
	@%p43 bra 	$L__BB0_40;
	cvt.u64.u32 	%rd170, %r89;
	st.local.u64 	[%rd3], %rd170;
	st.local.u64 	[%rd3+8], %rd20;
	st.local.u64 	[%rd3+16], %rd7;
	mov.u64 	%rd171, $str;
	cvta.global.u64 	%rd172, %rd171;
	{ // callseq 17, 0
	.param .b64 param0;
	st.param.b64 	[param0], %rd172;
	.param .b64 param1;
	st.param.b64 	[param1], %rd24;
	.param .b32 retval0;
	call.uni (retval0), 
	vprintf, 
	(
	param0, 
	param1
	);
	ld.param.b32 	%r166, [retval0];
	} // callseq 17
	or.b32  	%r226, %r226, 4096;
$L__BB0_40:
	ld.global.u64 	%rd174, [%rd8+9984];
	sub.s64 	%rd175, %rd20, %rd174;
	sub.s64 	%rd176, %rd174, %rd20;
	min.u64 	%rd177, %rd175, %rd176;
	setp.gt.u64 	%p44, %rd177, 99999;
	@%p44 bra 	$L__BB0_43;
	ld.global.u32 	%r168, [%rd8+9976];
	setp.ne.s32 	%p45, %r89, %r168;
	@%p45 bra 	$L__BB0_43;
	cvt.u64.u32 	%rd178, %r89;
	st.local.u64 	[%rd3], %rd178;
	st.local.u64 	[%rd3+8], %rd20;
	st.local.u64 	[%rd3+16], %rd7;
	mov.u64 	%rd179, $str;
	cvta.global.u64 	%rd180, %rd179;
	{ // callseq 18, 0
	.param .b64 param0;
	st.param.b64 	[param0], %rd180;
	.param .b64 param1;
	st.param.b64 	[param1], %rd24;
	.param .b32 retval0;
	call.uni (retval0), 
	vprintf, 
	(
	param0, 
	param1
	);
	ld.param.b32 	%r169, [retval0];
	} // callseq 18
	or.b32  	%r226, %r226, 8192;
$L__BB0_43:
	ld.global.u64 	%rd182, [%rd8+10752];
	sub.s64 	%rd183, %rd20, %rd182;
	sub.s64 	%rd184, %rd182, %rd20;
	min.u64 	%rd185, %rd183, %rd184;
	setp.gt.u64 	%p46, %rd185, 99999;
	@%p46 bra 	$L__BB0_46;
	ld.global.u32 	%r171, [%rd8+10744];
	setp.ne.s32 	%p47, %r89, %r171;
	@%p47 bra 	$L__BB0_46;
	cvt.u64.u32 	%rd186, %r89;
	st.local.u64 	[%rd3], %rd186;
	st.local.u64 	[%rd3+8], %rd20;
	st.local.u64 	[%rd3+16], %rd7;
	mov.u64 	%rd187, $str;
	cvta.global.u64 	%rd188, %rd187;
	{ // callseq 19, 0
	.param .b64 param0;
	st.param.b64 	[param0], %rd188;
	.param .b64 param1;
	st.param.b64 	[param1], %rd24;
	.param .b32 retval0;
	call.uni (retval0), 
	vprintf, 
	(
	param0, 
	param1
	);
	ld.param.b32 	%r172, [retval0];
	} // callseq 19
	or.b32  	%r226, %r226, 16384;
$L__BB0_46:
	ld.global.u64 	%rd190, [%rd8+11520];
	sub.s64 	%rd191, %rd20, %rd190;
	sub.s64 	%rd192, %rd190, %rd20;
	min.u64 	%rd193, %rd191, %rd192;
	setp.gt.u64 	%p48, %rd193, 99999;
	@%p48 bra 	$L__BB0_49;
	ld.global.u32 	%r174, [%rd8+11512];
	setp.ne.s32 	%p49, %r89, %r174;
	@%p49 bra 	$L__BB0_49;
	cvt.u64.u32 	%rd194, %r89;
	st.local.u64 	[%rd3], %rd194;
	st.local.u64 	[%rd3+8], %rd20;
	st.local.u64 	[%rd3+16], %rd7;
	mov.u64 	%rd195, $str;
	cvta.global.u64 	%rd196, %rd195;
	{ // callseq 20, 0
	.param .b64 param0;
	st.param.b64 	[param0], %rd196;
	.param .b64 param1;
	st.param.b64 	[param1], %rd24;
	.param .b32 retval0;
	call.uni (retval0), 
	vprintf, 
	(
	param0, 
	param1
	);
	ld.param.b32 	%r175, [retval0];
	} // callseq 20
	or.b32  	%r226, %r226, 32768;
$L__BB0_49:
	ld.global.u64 	%rd198, [%rd8+12288];
	sub.s64 	%rd199, %rd20, %rd198;
	sub.s64 	%rd200, %rd198, %rd20;
	min.u64 	%rd201, %rd199, %rd200;
	setp.gt.u64 	%p50, %rd201, 99999;
	@%p50 bra 	$L__BB0_52;
	ld.global.u32 	%r177, [%rd8+12280];
	setp.ne.s32 	%p51, %r89, %r177;
	@%p51 bra 	$L__BB0_52;
	cvt.u64.u32 	%rd202, %r89;
	st.local.u64 	[%rd3], %rd202;
	st.local.u64 	[%rd3+8], %rd20;
	st.local.u64 	[%rd3+16], %rd7;
	mov.u64 	%rd203, $str;
	cvta.global.u64 	%rd204, %rd203;
	{ // callseq 21, 0
	.param .b64 param0;
	st.param.b64 	[param0], %rd204;
	.param .b64 param1;
	st.param.b64 	[param1], %rd24;
	.param .b32 retval0;
	call.uni (retval0), 
	vprintf, 
	(
	param0, 
	param1
	);
	ld.param.b32 	%r178, [retval0];
	} // callseq 21
	or.b32  	%r226, %r226, 65536;
$L__BB0_52:
	ld.global.u64 	%rd206, [%rd8+13056];
	sub.s64 	%rd207, %rd20, %rd206;
	sub.s64 	%rd208, %rd206, %rd20;
	min.u64 	%rd209, %rd207, %rd208;
	setp.gt.u64 	%p52, %rd209, 99999;
	@%p52 bra 	$L__BB0_55;
	ld.global.u32 	%r180, [%rd8+13048];
	setp.ne.s32 	%p53, %r89, %r180;
	@%p53 bra 	$L__BB0_55;
	cvt.u64.u32 	%rd210, %r89;
	st.local.u64 	[%rd3], %rd210;
	st.local.u64 	[%rd3+8], %rd20;
	st.local.u64 	[%rd3+16], %rd7;
	mov.u64 	%rd211, $str;
	cvta.global.u64 	%rd212, %rd211;
	{ // callseq 22, 0
	.param .b64 param0;
	st.param.b64 	[param0], %rd212;
	.param .b64 param1;
	st.param.b64 	[param1], %rd24;
	.param .b32 retval0;
	call.uni (retval0), 
	vprintf, 
	(
	param0, 
	param1
	);
	ld.param.b32 	%r181, [retval0];
	} // callseq 22
	or.b32  	%r226, %r226, 131072;
$L__BB0_55:
	ld.global.u64 	%rd214, [%rd8+13824];
	sub.s64 	%rd215, %rd20, %rd214;
	sub.s64 	%rd216, %rd214, %rd20;
	min.u64 	%rd217, %rd215, %rd216;
	setp.gt.u64 	%p54, %rd217, 99999;
	@%p54 bra 	$L__BB0_58;
	ld.global.u32 	%r183, [%rd8+13816];
	setp.ne.s32 	%p55, %r89, %r183;
	@%p55 bra 	$L__BB0_58;
	cvt.u64.u32 	%rd218, %r89;
	st.local.u64 	[%rd3], %rd218;
	st.local.u64 	[%rd3+8], %rd20;
	st.local.u64 	[%rd3+16], %rd7;
	mov.u64 	%rd219, $str;
	cvta.global.u64 	%rd220, %rd219;
	{ // callseq 23, 0
	.param .b64 param0;
	st.param.b64 	[param0], %rd220;
	.param .b64 param1;
	st.param.b64 	[param1], %rd24;
	.param .b32 retval0;
	call.uni (retval0), 
	vprintf, 
	(
	param0, 
	param1
	);
	ld.param.b32 	%r184, [retval0];
	} // callseq 23
	or.b32  	%r226, %r226, 262144;
$L__BB0_58:
	ld.global.u64 	%rd222, [%rd8+14592];
	sub.s64 	%rd223, %rd20, %rd222;
	sub.s64 	%rd224, %rd222, %rd20;
	min.u64 	%rd225, %rd223, %rd224;
	setp.gt.u64 	%p56, %rd225, 99999;
	@%p56 bra 	$L__BB0_61;
	ld.global.u32 	%r186, [%rd8+14584];
	setp.ne.s32 	%p57, %r89, %r186;
	@%p57 bra 	$L__BB0_61;
	cvt.u64.u32 	%rd226, %r89;
	st.local.u64 	[%rd3], %rd226;
	st.local.u64 	[%rd3+8], %rd20;
	st.local.u64 	[%rd3+16], %rd7;
	mov.u64 	%rd227, $str;
	cvta.global.u64 	%rd228, %rd227;
	{ // callseq 24, 0
	.param .b64 param0;
	st.param.b64 	[param0], %rd228;
	.param .b64 param1;
	st.param.b64 	[param1], %rd24;
	.param .b32 retval0;
	call.uni (retval0), 
	vprintf, 
	(
	param0, 
	param1
	);
	ld.param.b32 	%r187, [retval0];
	} // callseq 24
	or.b32  	%r226, %r226, 524288;
$L__BB0_61:
	ld.global.u64 	%rd230, [%rd8+15360];
	sub.s64 	%rd231, %rd20, %rd230;
	sub.s64 	%rd232, %rd230, %rd20;
	min.u64 	%rd233, %rd231, %rd232;
	setp.gt.u64 	%p58, %rd233, 99999;
	@%p58 bra 	$L__BB0_64;
	ld.global.u32 	%r189, [%rd8+15352];
	setp.ne.s32 	%p59, %r89, %r189;
	@%p59 bra 	$L__BB0_64;
	cvt.u64.u32 	%rd234, %r89;
	st.local.u64 	[%rd3], %rd234;
	st.local.u64 	[%rd3+8], %rd20;
	st.local.u64 	[%rd3+16], %rd7;
	mov.u64 	%rd235, $str;
	cvta.global.u64 	%rd236, %rd235;
	{ // callseq 25, 0
	.param .b64 param0;
	st.param.b64 	[param0], %rd236;
	.param .b64 param1;
	st.param.b64 	[param1], %rd24;
	.param .b32 retval0;
	call.uni (retval0), 
	vprintf, 
	(
	param0, 
	param1
	);
	ld.param.b32 	%r190, [retval0];
	} // callseq 25
	or.b32  	%r226, %r226, 1048576;
$L__BB0_64:
	ld.global.u64 	%rd238, [%rd8+16128];
	sub.s64 	%rd239, %rd20, %rd238;
	sub.s64 	%rd240, %rd238, %rd20;
	min.u64 	%rd241, %rd239, %rd240;
	setp.gt.u64 	%p60, %rd241, 99999;
	@%p60 bra 	$L__BB0_67;
	ld.global.u32 	%r192, [%rd8+16120];
	setp.ne.s32 	%p61, %r89, %r192;
	@%p61 bra 	$L__BB0_67;
	cvt.u64.u32 	%rd242, %r89;
	st.local.u64 	[%rd3], %rd242;
	st.local.u64 	[%rd3+8], %rd20;
	st.local.u64 	[%rd3+16], %rd7;
	mov.u64 	%rd243, $str;
	cvta.global.u64 	%rd244, %rd243;
	{ // callseq 26, 0
	.param .b64 param0;
	st.param.b64 	[param0], %rd244;
	.param .b64 param1;
	st.param.b64 	[param1], %rd24;
	.param .b32 retval0;
	call.uni (retval0), 
	vprintf, 
	(
	param0, 
	param1
	);
	ld.param.b32 	%r193, [retval0];
	} // callseq 26
	or.b32  	%r226, %r226, 2097152;
$L__BB0_67:
	ld.global.u64 	%rd246, [%rd8+16896];
	sub.s64 	%rd247, %rd20, %rd246;
	sub.s64 	%rd248, %rd246, %rd20;
	min.u64 	%rd249, %rd247, %rd248;
	setp.gt.u64 	%p62, %rd249, 99999;
	@%p62 bra 	$L__BB0_70;
	ld.global.u32 	%r195, [%rd8+16888];
	setp.ne.s32 	%p63, %r89, %r195;
	@%p63 bra 	$L__BB0_70;
	cvt.u64.u32 	%rd250, %r89;
	st.local.u64 	[%rd3], %rd250;
	st.local.u64 	[%rd3+8], %rd20;
	st.local.u64 	[%rd3+16], %rd7;
	mov.u64 	%rd251, $str;
	cvta.global.u64 	%rd252, %rd251;
	{ // callseq 27, 0
	.param .b64 param0;
	st.param.b64 	[param0], %rd252;
	.param .b64 param1;
	st.param.b64 	[param1], %rd24;
	.param .b32 retval0;
	call.uni (retval0), 
	vprintf, 
	(
	param0, 
	param1
	);
	ld.param.b32 	%r196, [retval0];
	} // callseq 27
	or.b32  	%r226, %r226, 4194304;
$L__BB0_70:
	ld.global.u64 	%rd254, [%rd8+17664];
	sub.s64 	%rd255, %rd20, %rd254;
	sub.s64 	%rd256, %rd254, %rd20;
	min.u64 	%rd257, %rd255, %rd256;
	setp.gt.u64 	%p64, %rd257, 99999;
	@%p64 bra 	$L__BB0_73;
	ld.global.u32 	%r198, [%rd8+17656];
	setp.ne.s32 	%p65, %r89, %r198;
	@%p65 bra 	$L__BB0_73;
	cvt.u64.u32 	%rd258, %r89;
	st.local.u64 	[%rd3], %rd258;
	st.local.u64 	[%rd3+8], %rd20;
	st.local.u64 	[%rd3+16], %rd7;
	mov.u64 	%rd259, $str;
	cvta.global.u64 	%rd260, %rd259;
	{ // callseq 28, 0
	.param .b64 param0;
	st.param.b64 	[param0], %rd260;
	.param .b64 param1;
	st.param.b64 	[param1], %rd24;
	.param .b32 retval0;
	call.uni (retval0), 
	vprintf, 
	(
	param0, 
	param1
	);
	ld.param.b32 	%r199, [retval0];
	} // callseq 28
	or.b32  	%r226, %r226, 8388608;
$L__BB0_73:
	ld.global.u64 	%rd262, [%rd8+18432];
	sub.s64 	%rd263, %rd20, %rd262;
	sub.s64 	%rd264, %rd262, %rd20;
	min.u64 	%rd265, %rd263, %rd264;
	setp.gt.u64 	%p66, %rd265, 99999;
	@%p66 bra 	$L__BB0_76;
	ld.global.u32 	%r201, [%rd8+18424];
	setp.ne.s32 	%p67, %r89, %r201;
	@%p67 bra 	$L__BB0_76;
	cvt.u64.u32 	%rd266, %r89;
	st.local.u64 	[%rd3], %rd266;
	st.local.u64 	[%rd3+8], %rd20;
	st.local.u64 	[%rd3+16], %rd7;
	mov.u64 	%rd267, $str;
	cvta.global.u64 	%rd268, %rd267;
	{ // callseq 29, 0
	.param .b64 param0;
	st.param.b64 	[param0], %rd268;
	.param .b64 param1;
	st.param.b64 	[param1], %rd24;
	.param .b32 retval0;
	call.uni (retval0), 
	vprintf, 
	(
	param0, 
	param1
	);
	ld.param.b32 	%r202, [retval0];
	} // callseq 29
	or.b32  	%r226, %r226, 16777216;
$L__BB0_76:
	ld.global.u64 	%rd270, [%rd8+19200];
	sub.s64 	%rd271, %rd20, %rd270;
	sub.s64 	%rd272, %rd270, %rd20;
	min.u64 	%rd273, %rd271, %rd272;
	setp.gt.u64 	%p68, %rd273, 99999;
	@%p68 bra 	$L__BB0_79;
	ld.global.u32 	%r204, [%rd8+19192];
	setp.ne.s32 	%p69, %r89, %r204;
	@%p69 bra 	$L__BB0_79;
	cvt.u64.u32 	%rd274, %r89;
	st.local.u64 	[%rd3], %rd274;
	st.local.u64 	[%rd3+8], %rd20;
	st.local.u64 	[%rd3+16], %rd7;
	mov.u64 	%rd275, $str;
	cvta.global.u64 	%rd276, %rd275;
	{ // callseq 30, 0
	.param .b64 param0;
	st.param.b64 	[param0], %rd276;
	.param .b64 param1;
	st.param.b64 	[param1], %rd24;
	.param .b32 retval0;
	call.uni (retval0), 
	vprintf, 
	(
	param0, 
	param1
	);
	ld.param.b32 	%r205, [retval0];
	} // callseq 30
	or.b32  	%r226, %r226, 33554432;
$L__BB0_79:
	ld.global.u64 	%rd278, [%rd8+19968];
	sub.s64 	%rd279, %rd20, %rd278;
	sub.s64 	%rd280, %rd278, %rd20;
	min.u64 	%rd281, %rd279, %rd280;
	setp.gt.u64 	%p70, %rd281, 99999;
	@%p70 bra 	$L__BB0_82;
	ld.global.u32 	%r207, [%rd8+19960];
	setp.ne.s32 	%p71, %r89, %r207;
	@%p71 bra 	$L__BB0_82;
	cvt.u64.u32 	%rd282, %r89;
	st.local.u64 	[%rd3], %rd282;
	st.local.u64 	[%rd3+8], %rd20;
	st.local.u64 	[%rd3+16], %rd7;
	mov.u64 	%rd283, $str;
	cvta.global.u64 	%rd284, %rd283;
	{ // callseq 31, 0
	.param .b64 param0;
	st.param.b64 	[param0], %rd284;
	.param .b64 param1;
	st.param.b64 	[param1], %rd24;
	.param .b32 retval0;
	call.uni (retval0), 
	vprintf, 
	(
	param0, 
	param1
	);
	ld.param.b32 	%r208, [retval0];
	} // callseq 31
	or.b32  	%r226, %r226, 67108864;
$L__BB0_82:
	ld.global.u64 	%rd286, [%rd8+20736];
	sub.s64 	%rd287, %rd20, %rd286;
	sub.s64 	%rd288, %rd286, %rd20;
	min.u64 	%rd289, %rd287, %rd288;
	setp.gt.u64 	%p72, %rd289, 99999;
	@%p72 bra 	$L__BB0_85;
	ld.global.u32 	%r210, [%rd8+20728];
	setp.ne.s32 	%p73, %r89, %r210;
	@%p73 bra 	$L__BB0_85;
	cvt.u64.u32 	%rd290, %r89;
	st.local.u64 	[%rd3], %rd290;
	st.local.u64 	[%rd3+8], %rd20;
	st.local.u64 	[%rd3+16], %rd7;
	mov.u64 	%rd291, $str;
	cvta.global.u64 	%rd292, %rd291;
	{ // callseq 32, 0
	.param .b64 param0;
	st.param.b64 	[param0], %rd292;
	.param .b64 param1;
	st.param.b64 	[param1], %rd24;
	.param .b32 retval0;
	call.uni (retval0), 
	vprintf, 
	(
	param0, 
	param1
	);
	ld.param.b32 	%r211, [retval0];
	} // callseq 32
	or.b32  	%r226, %r226, 134217728;
$L__BB0_85:
	ld.global.u64 	%rd294, [%rd8+21504];
	sub.s64 	%rd295, %rd20, %rd294;
	sub.s64 	%rd296, %rd294, %rd20;
	min.u64 	%rd297, %rd295, %rd296;
	setp.gt.u64 	%p74, %rd297, 99999;
	@%p74 bra 	$L__BB0_88;
	ld.global.u32 	%r213, [%rd8+21496];
	setp.ne.s32 	%p75, %r89, %r213;
	@%p75 bra 	$L__BB0_88;
	cvt.u64.u32 	%rd298, %r89;
	st.local.u64 	[%rd3], %rd298;
	st.local.u64 	[%rd3+8], %rd20;
	st.local.u64 	[%rd3+16], %rd7;
	mov.u64 	%rd299, $str;
	cvta.global.u64 	%rd300, %rd299;
	{ // callseq 33, 0
	.param .b64 param0;
	st.param.b64 	[param0], %rd300;
	.param .b64 param1;
	st.param.b64 	[param1], %rd24;
	.param .b32 retval0;
	call.uni (retval0), 
	vprintf, 
	(
	param0, 
	param1
	);
	ld.param.b32 	%r214, [retval0];
	} // callseq 33
	or.b32  	%r226, %r226, 268435456;
$L__BB0_88:
	ld.global.u64 	%rd302, [%rd8+22272];
	sub.s64 	%rd303, %rd20, %rd302;
	sub.s64 	%rd304, %rd302, %rd20;
	min.u64 	%rd305, %rd303, %rd304;
	setp.gt.u64 	%p76, %rd305, 99999;
	@%p76 bra 	$L__BB0_91;
	ld.global.u32 	%r216, [%rd8+22264];
	setp.ne.s32 	%p77, %r89, %r216;
	@%p77 bra 	$L__BB0_91;
	cvt.u64.u32 	%rd306, %r89;
	st.local.u64 	[%rd3], %rd306;
	st.local.u64 	[%rd3+8], %rd20;
	st.local.u64 	[%rd3+16], %rd7;
	mov.u64 	%rd307, $str;
	cvta.global.u64 	%rd308, %rd307;
	{ // callseq 34, 0
	.param .b64 param0;
	st.param.b64 	[param0], %rd308;
	.param .b64 param1;
	st.param.b64 	[param1], %rd24;
	.param .b32 retval0;
	call.uni (retval0), 
	vprintf, 
	(
	param0, 
	param1
	);
	ld.param.b32 	%r217, [retval0];
	} // callseq 34
	or.b32  	%r226, %r226, 536870912;
$L__BB0_91:
	ld.global.u64 	%rd310, [%rd8+23040];
	sub.s64 	%rd311, %rd20, %rd310;
	sub.s64 	%rd312, %rd310, %rd20;
	min.u64 	%rd313, %rd311, %rd312;
	setp.gt.u64 	%p78, %rd313, 99999;
	@%p78 bra 	$L__BB0_94;
	ld.global.u32 	%r219, [%rd8+23032];
	setp.ne.s32 	%p79, %r89, %r219;
	@%p79 bra 	$L__BB0_94;
	cvt.u64.u32 	%rd314, %r89;
	st.local.u64 	[%rd3], %rd314;
	st.local.u64 	[%rd3+8], %rd20;
	st.local.u64 	[%rd3+16], %rd7;
	mov.u64 	%rd315, $str;
	cvta.global.u64 	%rd316, %rd315;
	{ // callseq 35, 0
	.param .b64 param0;
	st.param.b64 	[param0], %rd316;
	.param .b64 param1;
	st.param.b64 	[param1], %rd24;
	.param .b32 retval0;
	call.uni (retval0), 
	vprintf, 
	(
	param0, 
	param1
	);
	ld.param.b32 	%r220, [retval0];
	} // callseq 35
	or.b32  	%r226, %r226, 1073741824;
$L__BB0_94:
	ld.global.u64 	%rd318, [%rd8+23808];
	sub.s64 	%rd319, %rd20, %rd318;
	sub.s64 	%rd320, %rd318, %rd20;
	min.u64 	%rd321, %rd319, %rd320;
	setp.gt.u64 	%p80, %rd321, 99999;
	@%p80 bra 	$L__BB0_120;
	ld.global.u32 	%r222, [%rd8+23800];
	setp.ne.s32 	%p81, %r89, %r222;
	@%p81 bra 	$L__BB0_120;
	cvt.u64.u32 	%rd322, %r89;
	st.local.u64 	[%rd3], %rd322;
	st.local.u64 	[%rd3+8], %rd20;
	st.local.u64 	[%rd3+16], %rd7;
	mov.u64 	%rd323, $str;
	cvta.global.u64 	%rd324, %rd323;
	{ // callseq 36, 0
	.param .b64 param0;
	st.param.b64 	[param0], %rd324;
	.param .b64 param1;
	st.param.b64 	[param1], %rd24;
	.param .b32 retval0;
	call.uni (retval0), 
	vprintf, 
	(
	param0, 
	param1
	);
	ld.param.b32 	%r223, [retval0];
	} // callseq 36
	or.b32  	%r226, %r226, -2147483648;
	bra.uni 	$L__BB0_120;
$L__BB0_97:
	setp.ge.u64 	%p2, %rd6, %rd22;
	mov.b32 	%r226, 0;
	@%p2 bra 	$L__BB0_120;
	sub.s64 	%rd9, %rd22, %rd6;
	setp.eq.s64 	%p3, %rd9, 0;
	@%p3 bra 	$L__BB0_120;
	cvt.u64.u32 	%rd10, %r89;
	cvt.u64.u32 	%rd11, %r91;
	and.b64  	%rd330, %rd22, 3;
	sub.s64 	%rd27, %rd6, %rd22;
	setp.gt.u64 	%p4, %rd27, -4;
	mov.b32 	%r264, 0;
	mov.u32 	%r226, %r264;
	@%p4 bra 	$L__BB0_114;
	sub.s64 	%rd329, %rd9, %rd330;
	mov.b32 	%r256, 0;
	mov.u32 	%r264, %r256;
	mov.u32 	%r226, %r256;
$L__BB0_101:
	cvt.u64.u32 	%rd28, %r256;
	add.s64 	%rd29, %rd28, %rd5;
	mad.lo.s64 	%rd30, %rd29, 24, %rd1;
	add.s64 	%rd15, %rd30, 8;
	ld.global.u64 	%rd31, [%rd30+8];
	sub.s64 	%rd32, %rd20, %rd31;
	sub.s64 	%rd33, %rd31, %rd20;
	min.u64 	%rd34, %rd32, %rd33;
	setp.gt.u64 	%p5, %rd34, 99999;
	@%p5 bra 	$L__BB0_104;
	ld.global.u32 	%r101, [%rd15+-8];
	setp.ne.s32 	%p6, %r89, %r101;
	@%p6 bra 	$L__BB0_104;
	st.local.u64 	[%rd2], %rd10;
	st.local.u64 	[%rd2+8], %rd20;
	st.local.u64 	[%rd2+16], %rd11;
	mov.u64 	%rd35, $str;
	cvta.global.u64 	%rd36, %rd35;
	{ // callseq 0, 0
	.param .b64 param0;
	st.param.b64 	[param0], %rd36;
	.param .b64 param1;
	st.param.b64 	[param1], %rd24;
	.param .b32 retval0;
	call.uni (retval0), 
	vprintf, 
	(
	param0, 
	param1
	);
	ld.param.b32 	%r102, [retval0];
	} // callseq 0
	mov.b32 	%r104, 1;
	shl.b32 	%r105, %r104, %r264;
	or.b32  	%r226, %r105, %r226;
$L__BB0_104:
	ld.global.u64 	%rd38, [%rd15+768];
	sub.s64 	%rd39, %rd20, %rd38;
	sub.s64 	%rd40, %rd38, %rd20;
	min.u64 	%rd41, %rd39, %rd40;
	setp.gt.u64 	%p7, %rd41, 99999;
	@%p7 bra 	$L__BB0_107;
	ld.global.u32 	%r106, [%rd15+760];
	setp.ne.s32 	%p8, %r89, %r106;
	@%p8 bra 	$L__BB0_107;
	st.local.u64 	[%rd2], %rd10;
	st.local.u64 	[%rd2+8], %rd20;
	st.local.u64 	[%rd2+16], %rd11;
	mov.u64 	%rd42, $str;
	cvta.global.u64 	%rd43, %rd42;
	{ // callseq 1, 0
	.param .b64 param0;
	st.param.b64 	[param0], %rd43;
	.param .b64 param1;
	st.param.b64 	[param1], %rd24;
	.param .b32 retval0;
	call.uni (retval0), 
	vprintf, 
	(
	param0, 
	param1
	);
	ld.param.b32 	%r107, [retval0];
	} // callseq 1
	mov.b32 	%r109, 2;
	shl.b32 	%r110, %r109, %r264;
	or.b32  	%r226, %r110, %r226;
$L__BB0_107:
	ld.global.u64 	%rd45, [%rd15+1536];
	sub.s64 	%rd46, %rd20, %rd45;
	sub.s64 	%rd47, %rd45, %rd20;
	min.u64 	%rd48, %rd46, %rd47;
	setp.gt.u64 	%p9, %rd48, 99999;
	@%p9 bra 	$L__BB0_110;
	ld.global.u32 	%r111, [%rd15+1528];
	setp.ne.s32 	%p10, %r89, %r111;
	@%p10 bra 	$L__BB0_110;
	st.local.u64 	[%rd2], %rd10;
	st.local.u64 	[%rd2+8], %rd20;
	st.local.u64 	[%rd2+16], %rd11;
	mov.u64 	%rd49, $str;
	cvta.global.u64 	%rd50, %rd49;
	{ // callseq 2, 0
	.param .b64 param0;
	st.param.b64 	[param0], %rd50;
	.param .b64 param1;
	st.param.b64 	[param1], %rd24;
	.param .b32 retval0;
	call.uni (retval0), 
	vprintf, 
	(
	param0, 
	param1
	);
	ld.param.b32 	%r112, [retval0];
	} // callseq 2
	mov.b32 	%r114, 4;
	shl.b32 	%r115, %r114, %r264;
	or.b32  	%r226, %r115, %r226;
$L__BB0_110:
	ld.global.u64 	%rd52, [%rd15+2304];
	sub.s64 	%rd53, %rd20, %rd52;
	sub.s64 	%rd54, %rd52, %rd20;
	min.u64 	%rd55, %rd53, %rd54;
	setp.gt.u64 	%p11, %rd55, 99999;
	@%p11 bra 	$L__BB0_113;
	ld.global.u32 	%r116, [%rd15+2296];
	setp.ne.s32 	%p12, %r89, %r116;
	@%p12 bra 	$L__BB0_113;
	st.local.u64 	[%rd2], %rd10;
	st.local.u64 	[%rd2+8], %rd20;
	st.local.u64 	[%rd2+16], %rd11;
	mov.u64 	%rd56, $str;
	cvta.global.u64 	%rd57, %rd56;
	{ // callseq 3, 0
	.param .b64 param0;
	st.param.b64 	[param0], %rd57;
	.param .b64 param1;
	st.param.b64 	[param1], %rd24;
	.param .b32 retval0;
	call.uni (retval0), 
	vprintf, 
	(
	param0, 
	param1
	);
	ld.param.b32 	%r117, [retval0];
	} // callseq 3
	mov.b32 	%r119, 8;
	shl.b32 	%r120, %r119, %r264;
	or.b32  	%r226, %r120, %r226;
$L__BB0_113:
	add.s32 	%r264, %r264, 4;
	add.s32 	%r256, %r256, 128;
	add.s64 	%rd329, %rd329, -4;
	setp.ne.s64 	%p13, %rd329, 0;
	@%p13 bra 	$L__BB0_101;
$L__BB0_114:
	setp.eq.s64 	%p14, %rd330, 0;
	@%p14 bra 	$L__BB0_120;
	shl.b32 	%r266, %r264, 5;
	mov.u64 	%rd66, $str;
$L__BB0_116:
	.pragma "nounroll";
	cvt.u64.u32 	%rd59, %r266;
	add.s64 	%rd60, %rd59, %rd5;
	mad.lo.s64 	%rd61, %rd60, 24, %rd1;
	add.s64 	%rd18, %rd61, 8;
	ld.global.u64 	%rd62, [%rd61+8];
	sub.s64 	%rd63, %rd20, %rd62;
	sub.s64 	%rd64, %rd62, %rd20;
	min.u64 	%rd65, %rd63, %rd64;
	setp.gt.u64 	%p15, %rd65, 99999;
	@%p15 bra 	$L__BB0_119;
	ld.global.u32 	%r121, [%rd18+-8];
	setp.ne.s32 	%p16, %r89, %r121;
	@%p16 bra 	$L__BB0_119;
	st.local.u64 	[%rd2], %rd10;
	st.local.u64 	[%rd2+8], %rd20;
	st.local.u64 	[%rd2+16], %rd11;
	cvta.global.u64 	%rd67, %rd66;
	{ // callseq 4, 0
	.param .b64 param0;
	st.param.b64 	[param0], %rd67;
	.param .b64 param1;
	st.param.b64 	[param1], %rd24;
	.param .b32 retval0;
	call.uni (retval0), 
	vprintf, 
	(
	param0, 
	param1
	);
	ld.param.b32 	%r122, [retval0];
	} // callseq 4
	mov.b32 	%r124, 1;
	shl.b32 	%r125, %r124, %r264;
	or.b32  	%r226, %r125, %r226;
$L__BB0_119:
	add.s32 	%r264, %r264, 1;
	add.s32 	%r266, %r266, 32;
	add.s64 	%rd330, %rd330, -1;
	setp.ne.s64 	%p17, %rd330, 0;
	@%p17 bra 	$L__BB0_116;
$L__BB0_120:
	cvta.to.global.u64 	%rd326, %rd21;
	shl.b64 	%rd327, %rd5, 2;
	add.s64 	%rd328, %rd326, %rd327;
	st.global.u32 	[%rd328], %r226;
	ret;

}
	// .globl	_Z20add_new_tuple_device5tuple6StreammPS_
.visible .entry _Z20add_new_tuple_device5tuple6StreammPS_(
	.param .align 8 .b8 _Z20add_new_tuple_device5tuple6StreammPS__param_0[24],
	.param .u32 _Z20add_new_tuple_device5tuple6StreammPS__param_1,
	.param .u64 _Z20add_new_tuple_device5tuple6StreammPS__param_2,
	.param .u64 .ptr .align 1 _Z20add_new_tuple_device5tuple6StreammPS__param_3
)
{
	.local .align 8 .b8 	__local_depot1[24];
	.reg .b64 	%SP;
	.reg .b64 	%SPL;
	.reg .pred 	%p<4>;
	.reg .b32 	%r<8>;
	.reg .b64 	%rd<35>;

	mov.u64 	%SPL, __local_depot1;
	cvta.local.u64 	%SP, %SPL;
	ld.param.u32 	%r1, [_Z20add_new_tuple_device5tuple6StreammPS__param_0];
	ld.param.u64 	%rd2, [_Z20add_new_tuple_device5tuple6StreammPS__param_0+8];
	ld.param.u32 	%r2, [_Z20add_new_tuple_device5tuple6StreammPS__param_0+20];
	ld.param.u32 	%r3, [_Z20add_new_tuple_device5tuple6StreammPS__param_1];
	ld.param.u64 	%rd3, [_Z20add_new_tuple_device5tuple6StreammPS__param_2];
	ld.param.u64 	%rd4, [_Z20add_new_tuple_device5tuple6StreammPS__param_3];
	cvta.to.global.u64 	%rd1, %rd4;
	setp.ne.s32 	%p1, %r3, 1;
	@%p1 bra 	$L__BB1_2;
	add.u64 	%rd20, %SP, 0;
	add.u64 	%rd21, %SPL, 0;
	ld.global.u64 	%rd22, [currentFIFO_s1];
	mad.lo.s64 	%rd23, %rd22, 24, %rd1;
	st.global.u32 	[%rd23], %r1;
	ld.global.u64 	%rd24, [currentFIFO_s1];
	mad.lo.s64 	%rd25, %rd24, 24, %rd1;
	st.global.u32 	[%rd25+20], %r2;
	ld.global.u64 	%rd26, [currentFIFO_s1];
	mad.lo.s64 	%rd27, %rd26, 24, %rd1;
	st.global.u64 	[%rd27+8], %rd2;
	cvt.u64.u32 	%rd28, %r1;
	cvt.u64.u32 	%rd29, %r2;
	st.local.u64 	[%rd21], %rd28;
	st.local.u64 	[%rd21+8], %rd2;
	st.local.u64 	[%rd21+16], %rd29;
	mov.u64 	%rd30, $str;
	cvta.global.u64 	%rd31, %rd30;
	{ // callseq 38, 0
	.param .b64 param0;
	st.param.b64 	[param0], %rd31;
	.param .b64 param1;
	st.param.b64 	[param1], %rd20;
	.param .b32 retval0;
	call.uni (retval0), 
	vprintf, 
	(
	param0, 
	param1
	);
	ld.param.b32 	%r6, [retval0];
	} // callseq 38
	ld.global.u64 	%rd32, [currentFIFO_s1];
	add.s64 	%rd33, %rd32, 1;
	setp.eq.s64 	%p3, %rd33, %rd3;
	selp.b64 	%rd34, 0, %rd33, %p3;
	st.global.u64 	[currentFIFO_s1], %rd34;
	bra.uni 	$L__BB1_3;
$L__BB1_2:
	add.u64 	%rd5, %SP, 0;
	add.u64 	%rd6, %SPL, 0;
	ld.global.u64 	%rd7, [currentFIFO_s2];
	mad.lo.s64 	%rd8, %rd7, 24, %rd1;
	st.global.u32 	[%rd8], %r1;
	ld.global.u64 	%rd9, [currentFIFO_s2];
	mad.lo.s64 	%rd10, %rd9, 24, %rd1;
	st.global.u32 	[%rd10+20], %r2;
	ld.global.u64 	%rd11, [currentFIFO_s2];
	mad.lo.s64 	%rd12, %rd11, 24, %rd1;
	st.global.u64 	[%rd12+8], %rd2;
	cvt.u64.u32 	%rd13, %r1;
	cvt.u64.u32 	%rd14, %r2;
	st.local.u64 	[%rd6], %rd13;
	st.local.u64 	[%rd6+8], %rd2;
	st.local.u64 	[%rd6+16], %rd14;
	mov.u64 	%rd15, $str;
	cvta.global.u64 	%rd16, %rd15;
	{ // callseq 37, 0
	.param .b64 param0;
	st.param.b64 	[param0], %rd16;
	.param .b64 param1;
	st.param.b64 	[param1], %rd5;
	.param .b32 retval0;
	call.uni (retval0), 
	vprintf, 
	(
	param0, 
	param1
	);
	ld.param.b32 	%r4, [retval0];
	} // callseq 37
	ld.global.u64 	%rd17, [currentFIFO_s2];
	add.s64 	%rd18, %rd17, 1;
	setp.eq.s64 	%p2, %rd18, %rd3;
	selp.b64 	%rd19, 0, %rd18, %p2;
	st.global.u64 	[currentFIFO_s2], %rd19;
$L__BB1_3:
	ret;

}
	// .globl	_Z11print_statePK5tuplei
.visible .entry _Z11print_statePK5tuplei(
	.param .u64 .ptr .align 1 _Z11print_statePK5tuplei_param_0,
	.param .u32 _Z11print_statePK5tuplei_param_1
)
{
	.local .align 16 .b8 	__local_depot2[16];
	.reg .b64 	%SP;
	.reg .b64 	%SPL;
	.reg .pred 	%p<11>;
	.reg .b32 	%r<118>;
	.reg .b64 	%rd<63>;

	mov.u64 	%SPL, __local_depot2;
	cvta.local.u64 	%SP, %SPL;
	ld.param.u64 	%rd9, [_Z11print_statePK5tuplei_param_0];
	ld.param.u32 	%r16, [_Z11print_statePK5tuplei_param_1];
	cvta.to.global.u64 	%rd1, %rd9;
	mov.u32 	%r17, %tid.x;
	mov.u32 	%r18, %ctaid.x;
	mov.u32 	%r19, %ntid.x;
	mul.lo.s32 	%r20, %r19, %r18;
	neg.s32 	%r21, %r20;
	setp.ne.s32 	%p1, %r17, %r21;
	@%p1 bra 	$L__BB2_15;
	setp.lt.s32 	%p2, %r16, 1;
	@%p2 bra 	$L__BB2_14;
	and.b32  	%r1, %r16, 15;
	setp.lt.u32 	%p3, %r16, 16;
	mov.b32 	%r115, 0;
	@%p3 bra 	$L__BB2_5;
	and.b32  	%r115, %r16, 2147483632;
	neg.s32 	%r113, %r115;
	add.s64 	%rd61, %rd1, 192;
	add.u64 	%rd11, %SP, 0;
	mov.u64 	%rd13, $str$1;
$L__BB2_4:
	.pragma "nounroll";
	ld.global.u32 	%r24, [%rd61+-192];
	ld.global.u64 	%rd10, [%rd61+-184];
	cvta.to.local.u64 	%rd12, %rd11;
	st.local.u32 	[%rd12], %r24;
	st.local.u64 	[%rd12+8], %rd10;
	cvta.global.u64 	%rd14, %rd13;
	{ // callseq 39, 0
	.param .b64 param0;
	st.param.b64 	[param0], %rd14;
	.param .b64 param1;
	st.param.b64 	[param1], %rd11;
	.param .b32 retval0;
	call.uni (retval0), 
	vprintf, 
	(
	param0, 
	param1
	);
	ld.param.b32 	%r25, [retval0];
	} // callseq 39
	ld.global.u32 	%r27, [%rd61+-168];
	ld.global.u64 	%rd15, [%rd61+-160];
	st.local.u32 	[%rd12], %r27;
	st.local.u64 	[%rd12+8], %rd15;
	{ // callseq 40, 0
	.param .b64 param0;
	st.param.b64 	[param0], %rd14;
	.param .b64 param1;
	st.param.b64 	[param1], %rd11;
	.param .b32 retval0;
	call.uni (retval0), 
	vprintf, 
	(
	param0, 
	param1
	);
	ld.param.b32 	%r28, [retval0];
	} // callseq 40
	ld.global.u32 	%r30, [%rd61+-144];
	ld.global.u64 	%rd16, [%rd61+-136];
	st.local.u32 	[%rd12], %r30;
	st.local.u64 	[%rd12+8], %rd16;
	{ // callseq 41, 0
	.param .b64 param0;
	st.param.b64 	[param0], %rd14;
	.param .b64 param1;
	st.param.b64 	[param1], %rd11;
	.param .b32 retval0;
	call.uni (retval0), 
	vprintf, 
	(
	param0, 
	param1
	);
	ld.param.b32 	%r31, [retval0];
	} // callseq 41
	ld.global.u32 	%r33, [%rd61+-120];
	ld.global.u64 	%rd17, [%rd61+-112];
	st.local.u32 	[%rd12], %r33;
	st.local.u64 	[%rd12+8], %rd17;
	{ // callseq 42, 0
	.param .b64 param0;
	st.param.b64 	[param0], %rd14;
	.param .b64 param1;
	st.param.b64 	[param1], %rd11;
	.param .b32 retval0;
	call.uni (retval0), 
	vprintf, 
	(
	param0, 
	param1
	);
	ld.param.b32 	%r34, [retval0];
	} // callseq 42
	ld.global.u32 	%r36, [%rd61+-96];
	ld.global.u64 	%rd18, [%rd61+-88];
	st.local.u32 	[%rd12], %r36;
	st.local.u64 	[%rd12+8], %rd18;
	{ // callseq 43, 0
	.param .b64 param0;
	st.param.b64 	[param0], %rd14;
	.param .b64 param1;
	st.param.b64 	[param1], %rd11;
	.param .b32 retval0;
	call.uni (retval0), 
	vprintf, 
	(
	param0, 
	param1
	);
	ld.param.b32 	%r37, [retval0];
	} // callseq 43
	ld.global.u32 	%r39, [%rd61+-72];
	ld.global.u64 	%rd19, [%rd61+-64];
	st.local.u32 	[%rd12], %r39;
	st.local.u64 	[%rd12+8], %rd19;
	{ // callseq 44, 0
	.param .b64 param0;
	st.param.b64 	[param0], %rd14;
	.param .b64 param1;
	st.param.b64 	[param1], %rd11;
	.param .b32 retval0;
	call.uni (retval0), 
	vprintf, 
	(
	param0, 
	param1
	);
	ld.param.b32 	%r40, [retval0];
	} // callseq 44
	ld.global.u32 	%r42, [%rd61+-48];
	ld.global.u64 	%rd20, [%rd61+-40];
	st.local.u32 	[%rd12], %r42;
	st.local.u64 	[%rd12+8], %rd20;
	{ // callseq 45, 0
	.param .b64 param0;
	st.param.b64 	[param0], %rd14;
	.param .b64 param1;
	st.param.b64 	[param1], %rd11;
	.param .b32 retval0;
	call.uni (retval0), 
	vprintf, 
	(
	param0, 
	param1
	);
	ld.param.b32 	%r43, [retval0];
	} // callseq 45
	ld.global.u32 	%r45, [%rd61+-24];
	ld.global.u64 	%rd21, [%rd61+-16];
	st.local.u32 	[%rd12], %r45;
	st.local.u64 	[%rd12+8], %rd21;
	{ // callseq 46, 0
	.param .b64 param0;
	st.param.b64 	[param0], %rd14;
	.param .b64 param1;
	st.param.b64 	[param1], %rd11;
	.param .b32 retval0;
	call.uni (retval0), 
	vprintf, 
	(
	param0, 
	param1
	);
	ld.param.b32 	%r46, [retval0];
	} // callseq 46
	ld.global.u32 	%r48, [%rd61];
	ld.global.u64 	%rd22, [%rd61+8];
	st.local.u32 	[%rd12], %r48;
	st.local.u64 	[%rd12+8], %rd22;
	{ // callseq 47, 0
	.param .b64 param0;
	st.param.b64 	[param0], %rd14;
	.param .b64 param1;
	st.param.b64 	[param1], %rd11;
	.param .b32 retval0;
	call.uni (retval0), 
	vprintf, 
	(
	param0, 
	param1
	);
	ld.param.b32 	%r49, [retval0];
	} // callseq 47
	ld.global.u32 	%r51, [%rd61+24];
	ld.global.u64 	%rd23, [%rd61+32];
	st.local.u32 	[%rd12], %r51;
	st.local.u64 	[%rd12+8], %rd23;
	{ // callseq 48, 0
	.param .b64 param0;
	st.param.b64 	[param0], %rd14;
	.param .b64 param1;
	st.param.b64 	[param1], %rd11;
	.param .b32 retval0;
	call.uni (retval0), 
	vprintf, 
	(
	param0, 
	param1
	);
	ld.param.b32 	%r52, [retval0];
	} // callseq 48
	ld.global.u32 	%r54, [%rd61+48];
	ld.global.u64 	%rd24, [%rd61+56];
	st.local.u32 	[%rd12], %r54;
	st.local.u64 	[%rd12+8], %rd24;
	{ // callseq 49, 0
	.param .b64 param0;
	st.param.b64 	[param0], %rd14;
	.param .b64 param1;
	st.param.b64 	[param1], %rd11;
	.param .b32 retval0;
	call.uni (retval0), 
	vprintf, 
	(
	param0, 
	param1
	);
	ld.param.b32 	%r55, [retval0];
	} // callseq 49
	ld.global.u32 	%r57, [%rd61+72];
	ld.global.u64 	%rd25, [%rd61+80];
	st.local.u32 	[%rd12], %r57;
	st.local.u64 	[%rd12+8], %rd25;
	{ // callseq 50, 0
	.param .b64 param0;
	st.param.b64 	[param0], %rd14;
	.param .b64 param1;
	st.param.b64 	[param1], %rd11;
	.param .b32 retval0;
	call.uni (retval0), 
	vprintf, 
	(
	param0, 
	param1
	);
	ld.param.b32 	%r58, [retval0];
	} // callseq 50
	ld.global.u32 	%r60, [%rd61+96];
	ld.global.u64 	%rd26, [%rd61+104];
	st.local.u32 	[%rd12], %r60;
	st.local.u64 	[%rd12+8], %rd26;
	{ // callseq 51, 0
	.param .b64 param0;
	st.param.b64 	[param0], %rd14;
	.param .b64 param1;
	st.param.b64 	[param1], %rd11;
	.param .b32 retval0;
	call.uni (retval0), 
	vprintf, 
	(
	param0, 
	param1
	);
	ld.param.b32 	%r61, [retval0];
	} // callseq 51
	ld.global.u32 	%r63, [%rd61+120];
	ld.global.u64 	%rd27, [%rd61+128];
	st.local.u32 	[%rd12], %r63;
	st.local.u64 	[%rd12+8], %rd27;
	{ // callseq 52, 0
	.param .b64 param0;
	st.param.b64 	[param0], %rd14;
	.param .b64 param1;
	st.param.b64 	[param1], %rd11;
	.param .b32 retval0;
	call.uni (retval0), 
	vprintf, 
	(
	param0, 
	param1
	);
	ld.param.b32 	%r64, [retval0];
	} // callseq 52
	ld.global.u32 	%r66, [%rd61+144];
	ld.global.u64 	%rd28, [%rd61+152];
	st.local.u32 	[%rd12], %r66;
	st.local.u64 	[%rd12+8], %rd28;
	{ // callseq 53, 0
	.param .b64 param0;
	st.param.b64 	[param0], %rd14;
	.param .b64 param1;
	st.param.b64 	[param1], %rd11;
	.param .b32 retval0;
	call.uni (retval0), 
	vprintf, 
	(
	param0, 
	param1
	);
	ld.param.b32 	%r67, [retval0];
	} // callseq 53
	ld.global.u32 	%r69, [%rd61+168];
	ld.global.u64 	%rd29, [%rd61+176];
	st.local.u32 	[%rd12], %r69;
	st.local.u64 	[%rd12+8], %rd29;
	{ // callseq 54, 0
	.param .b64 param0;
	st.param.b64 	[param0], %rd14;
	.param .b64 param1;
	st.param.b64 	[param1], %rd11;
	.param .b32 retval0;
	call.uni (retval0), 
	vprintf, 
	(
	param0, 
	param1
	);
	ld.param.b32 	%r70, [retval0];
	} // callseq 54
	add.s32 	%r113, %r113, 16;
	add.s64 	%rd61, %rd61, 384;
	setp.ne.s32 	%p4, %r113, 0;
	@%p4 bra 	$L__BB2_4;
$L__BB2_5:
	setp.eq.s32 	%p5, %r1, 0;
	@%p5 bra 	$L__BB2_14;
	add.u64 	%rd30, %SP, 0;
	add.u64 	%rd5, %SPL, 0;
	and.b32  	%r7, %r16, 7;
	setp.lt.u32 	%p6, %r1, 8;
	@%p6 bra 	$L__BB2_8;
	mul.wide.u32 	%rd31, %r115, 24;
	add.s64 	%rd32, %rd1, %rd31;
	ld.global.u32 	%r72, [%rd32];
	ld.global.u64 	%rd33, [%rd32+8];
	st.local.u32 	[%rd5], %r72;
	st.local.u64 	[%rd5+8], %rd33;
	mov.u64 	%rd34, $str$1;
	cvta.global.u64 	%rd35, %rd34;
	{ // callseq 55, 0
	.param .b64 param0;
	st.param.b64 	[param0], %rd35;
	.param .b64 param1;
	st.param.b64 	[param1], %rd30;
	.param .b32 retval0;
	call.uni (retval0), 
	vprintf, 
	(
	param0, 
	param1
	);
	ld.param.b32 	%r73, [retval0];
	} // callseq 55
	ld.global.u32 	%r75, [%rd32+24];
	ld.global.u64 	%rd37, [%rd32+32];
	st.local.u32 	[%rd5], %r75;
	st.local.u64 	[%rd5+8], %rd37;
	{ // callseq 56, 0
	.param .b64 param0;
	st.param.b64 	[param0], %rd35;
	.param .b64 param1;
	st.param.b64 	[param1], %rd30;
	.param .b32 retval0;
	call.uni (retval0), 
	vprintf, 
	(
	param0, 
	param1
	);
	ld.param.b32 	%r76, [retval0];
	} // callseq 56
	ld.global.u32 	%r78, [%rd32+48];
	ld.global.u64 	%rd38, [%rd32+56];
	st.local.u32 	[%rd5], %r78;
	st.local.u64 	[%rd5+8], %rd38;
	{ // callseq 57, 0
	.param .b64 param0;
	st.param.b64 	[param0], %rd35;
	.param .b64 param1;
	st.param.b64 	[param1], %rd30;
	.param .b32 retval0;
	call.uni (retval0), 
	vprintf, 
	(
	param0, 
	param1
	);
	ld.param.b32 	%r79, [retval0];
	} // callseq 57
	ld.global.u32 	%r81, [%rd32+72];
	ld.global.u64 	%rd39, [%rd32+80];
	st.local.u32 	[%rd5], %r81;
	st.local.u64 	[%rd5+8], %rd39;
	{ // callseq 58, 0
	.param .b64 param0;
	st.param.b64 	[param0], %rd35;
	.param .b64 param1;
	st.param.b64 	[param1], %rd30;
	.param .b32 retval0;
	call.uni (retval0), 
	vprintf, 
	(
	param0, 
	param1
	);
	ld.param.b32 	%r82, [retval0];
	} // callseq 58
	ld.global.u32 	%r84, [%rd32+96];
	ld.global.u64 	%rd40, [%rd32+104];
	st.local.u32 	[%rd5], %r84;
	st.local.u64 	[%rd5+8], %rd40;
	{ // callseq 59, 0
	.param .b64 param0;
	st.param.b64 	[param0], %rd35;
	.param .b64 param1;
	st.param.b64 	[param1], %rd30;
	.param .b32 retval0;
	call.uni (retval0), 
	vprintf, 
	(
	param0, 
	param1
	);
	ld.param.b32 	%r85, [retval0];
	} // callseq 59
	ld.global.u32 	%r87, [%rd32+120];
	ld.global.u64 	%rd41, [%rd32+128];
	st.local.u32 	[%rd5], %r87;
	st.local.u64 	[%rd5+8], %rd41;
	{ // callseq 60, 0
	.param .b64 param0;
	st.param.b64 	[param0], %rd35;
	.param .b64 param1;
	st.param.b64 	[param1], %rd30;
	.param .b32 retval0;
	call.uni (retval0), 
	vprintf, 
	(
	param0, 
	param1
	);
	ld.param.b32 	%r88, [retval0];
	} // callseq 60
	ld.global.u32 	%r90, [%rd32+144];
	ld.global.u64 	%rd42, [%rd32+152];
	st.local.u32 	[%rd5], %r90;
	st.local.u64 	[%rd5+8], %rd42;
	{ // callseq 61, 0
	.param .b64 param0;
	st.param.b64 	[param0], %rd35;
	.param .b64 param1;
	st.param.b64 	[param1], %rd30;
	.param .b32 retval0;
	call.uni (retval0), 
	vprintf, 
	(
	param0, 
	param1
	);
	ld.param.b32 	%r91, [retval0];
	} // callseq 61
	ld.global.u32 	%r93, [%rd32+168];
	ld.global.u64 	%rd43, [%rd32+176];
	st.local.u32 	[%rd5], %r93;
	st.local.u64 	[%rd5+8], %rd43;
	{ // callseq 62, 0
	.param .b64 param0;
	st.param.b64 	[param0], %rd35;
	.param .b64 param1;
	st.param.b64 	[param1], %rd30;
	.param .b32 retval0;
	call.uni (retval0), 
	vprintf, 
	(
	param0, 
	param1
	);
	ld.param.b32 	%r94, [retval0];
	} // callseq 62
	add.s32 	%r115, %r115, 8;
$L__BB2_8:
	setp.eq.s32 	%p7, %r7, 0;
	@%p7 bra 	$L__BB2_14;
	and.b32  	%r10, %r16, 3;
	setp.lt.u32 	%p8, %r7, 4;
	@%p8 bra 	$L__BB2_11;
	mul.wide.u32 	%rd44, %r115, 24;
	add.s64 	%rd45, %rd1, %rd44;
	ld.global.u32 	%r96, [%rd45];
	ld.global.u64 	%rd46, [%rd45+8];
	st.local.u32 	[%rd5], %r96;
	st.local.u64 	[%rd5+8], %rd46;
	mov.u64 	%rd47, $str$1;
	cvta.global.u64 	%rd48, %rd47;
	{ // callseq 63, 0
	.param .b64 param0;
	st.param.b64 	[param0], %rd48;
	.param .b64 param1;
	st.param.b64 	[param1], %rd30;
	.param .b32 retval0;
	call.uni (retval0), 
	vprintf, 
	(
	param0, 
	param1
	);
	ld.param.b32 	%r97, [retval0];
	} // callseq 63
	ld.global.u32 	%r99, [%rd45+24];
	ld.global.u64 	%rd50, [%rd45+32];
	st.local.u32 	[%rd5], %r99;
	st.local.u64 	[%rd5+8], %rd50;
	{ // callseq 64, 0
	.param .b64 param0;
	st.param.b64 	[param0], %rd48;
	.param .b64 param1;
	st.param.b64 	[param1], %rd30;
	.param .b32 retval0;
	call.uni (retval0), 
	vprintf, 
	(
	param0, 
	param1
	);
	ld.param.b32 	%r100, [retval0];
	} // callseq 64
	ld.global.u32 	%r102, [%rd45+48];
	ld.global.u64 	%rd51, [%rd45+56];
	st.local.u32 	[%rd5], %r102;
	st.local.u64 	[%rd5+8], %rd51;
	{ // callseq 65, 0
	.param .b64 param0;
	st.param.b64 	[param0], %rd48;
	.param .b64 param1;
	st.param.b64 	[param1], %rd30;
	.param .b32 retval0;
	call.uni (retval0), 
	vprintf, 
	(
	param0, 
	param1
	);
	ld.param.b32 	%r103, [retval0];
	} // callseq 65
	ld.global.u32 	%r105, [%rd45+72];
	ld.global.u64 	%rd52, [%rd45+80];
	st.local.u32 	[%rd5], %r105;
	st.local.u64 	[%rd5+8], %rd52;
	{ // callseq 66, 0
	.param .b64 param0;
	st.param.b64 	[param0], %rd48;
	.param .b64 param1;
	st.param.b64 	[param1], %rd30;
	.param .b32 retval0;
	call.uni (retval0), 
	vprintf, 
	(
	param0, 
	param1
	);
	ld.param.b32 	%r106, [retval0];
	} // callseq 66
	add.s32 	%r115, %r115, 4;
$L__BB2_11:
	setp.eq.s32 	%p9, %r10, 0;
	@%p9 bra 	$L__BB2_14;
	mul.wide.u32 	%rd53, %r115, 24;
	add.s64 	%rd54, %rd53, %rd1;
	add.s64 	%rd62, %rd54, 8;
	neg.s32 	%r117, %r10;
	mov.u64 	%rd56, $str$1;
$L__BB2_13:
	.pragma "nounroll";
	ld.global.u32 	%r108, [%rd62+-8];
	ld.global.u64 	%rd55, [%rd62];
	st.local.u32 	[%rd5], %r108;
	st.local.u64 	[%rd5+8], %rd55;
	cvta.global.u64 	%rd57, %rd56;
	{ // callseq 67, 0
	.param .b64 param0;
	st.param.b64 	[param0], %rd57;
	.param .b64 param1;
	st.param.b64 	[param1], %rd30;
	.param .b32 retval0;
	call.uni (retval0), 
	vprintf, 
	(
	param0, 
	param1
	);
	ld.param.b32 	%r109, [retval0];
	} // callseq 67
	add.s64 	%rd62, %rd62, 24;
	add.s32 	%r117, %r117, 1;
	setp.ne.s32 	%p10, %r117, 0;
	@%p10 bra 	$L__BB2_13;
$L__BB2_14:
	mov.u64 	%rd59, $str$2;
	cvta.global.u64 	%rd60, %rd59;
	{ // callseq 68, 0
	.param .b64 param0;
	st.param.b64 	[param0], %rd60;
	.param .b64 param1;
	st.param.b64 	[param1], 0;
	.param .b32 retval0;
	call.uni (retval0), 
	vprintf, 
	(
	param0, 
	param1
	);
	ld.param.b32 	%r111, [retval0];
	} // callseq 68
$L__BB2_15:
	ret;

}


// ===== COMPILED SASS (sm_100) =====

	.target	sm_100

	.elftype	@"ET_EXEC"


//--------------------- .note.nv.tkinfo           --------------------------
	.section	.note.nv.tkinfo,"",@"SHT_NOTE"
	.sectionflags	@"SHF_NOTE_NV_TKINFO"
	.tkinfo
        /*0018*/ 	.word	0x00000002
        /*0030*/ 	.string	""
        /*0030*/ 	.string	"ptxas"
        /*0030*/ 	.string	"Cuda compilation tools, release 13.0, V13.0.88"
        /*0030*/ 	.string	"Build cuda_13.0.r13.0/compiler.36424714_0"
        /*0030*/ 	.string	"-arch sm_100 -m 64 "



//--------------------- .note.nv.cuinfo           --------------------------
	.section	.note.nv.cuinfo,"",@"SHT_NOTE"
	.sectionflags	@"SHF_NOTE_NV_CUINFO"
        /*0018*/ 	.short	0x0002
        /*001a*/ 	.short	0x0064
        /*001c*/ 	.short	0x0082
	.zero		2


//--------------------- .nv.info                  --------------------------
	.section	.nv.info,"",@"SHT_CUDA_INFO"
	.align	4


	//----- nvinfo : EIATTR_REGCOUNT
	.align		4
        /*0000*/ 	.byte	0x04, 0x2f
        /*0002*/ 	.short	(.L_6 - .L_5)
	.align		4
.L_5:
        /*0004*/ 	.word	index@(_Z18compare_kernel_ipt5tuplePimPS_)
        /*0008*/ 	.word	0x00000024


	//----- nvinfo : EIATTR_FRAME_SIZE
	.align		4
.L_6:
        /*000c*/ 	.byte	0x04, 0x11
        /*000e*/ 	.short	(.L_8 - .L_7)
	.align		4
.L_7:
        /*0010*/ 	.word	index@(_Z18compare_kernel_ipt5tuplePimPS_)
        /*0014*/ 	.word	0x00000018


	//----- nvinfo : EIATTR_REGCOUNT
	.align		4
.L_8:
        /*0018*/ 	.byte	0x04, 0x2f
        /*001a*/ 	.short	(.L_10 - .L_9)
	.align		4
.L_9:
        /*001c*/ 	.word	index@(_Z20add_new_tuple_device5tuple6StreammPS_)
        /*0020*/ 	.word	0x00000018


	//----- nvinfo : EIATTR_FRAME_SIZE
	.align		4
.L_10:
        /*0024*/ 	.byte	0x04, 0x11
        /*0026*/ 	.short	(.L_12 - .L_11)
	.align		4
.L_11:
        /*0028*/ 	.word	index@(_Z20add_new_tuple_device5tuple6StreammPS_)
        /*002c*/ 	.word	0x00000018


	//----- nvinfo : EIATTR_REGCOUNT
	.align		4
.L_12:
        /*0030*/ 	.byte	0x04, 0x2f
        /*0032*/ 	.short	(.L_14 - .L_13)
	.align		4
.L_13:
        /*0034*/ 	.word	index@(_Z11print_statePK5tuplei)
        /*0038*/ 	.word	0x0000001c


	//----- nvinfo : EIATTR_FRAME_SIZE
	.align		4
.L_14:
        /*003c*/ 	.byte	0x04, 0x11
        /*003e*/ 	.short	(.L_16 - .L_15)
	.align		4
.L_15:
        /*0040*/ 	.word	index@(_Z11print_statePK5tuplei)
        /*0044*/ 	.word	0x00000010


	//----- nvinfo : EIATTR_MIN_STACK_SIZE
	.align		4
.L_16:
        /*0048*/ 	.byte	0x04, 0x12
        /*004a*/ 	.short	(.L_18 - .L_17)
	.align		4
.L_17:
        /*004c*/ 	.word	index@(_Z11print_statePK5tuplei)
        /*0050*/ 	.word	0x00000010


	//----- nvinfo : EIATTR_MIN_STACK_SIZE
	.align		4
.L_18:
        /*0054*/ 	.byte	0x04, 0x12
        /*0056*/ 	.short	(.L_20 - .L_19)
	.align		4
.L_19:
        /*0058*/ 	.word	index@(_Z20add_new_tuple_device5tuple6StreammPS_)
        /*005c*/ 	.word	0x00000018


	//----- nvinfo : EIATTR_MIN_STACK_SIZE
	.align		4
.L_20:
        /*0060*/ 	.byte	0x04, 0x12
        /*0062*/ 	.short	(.L_22 - .L_21)
	.align		4
.L_21:
        /*0064*/ 	.word	index@(_Z18compare_kernel_ipt5tuplePimPS_)
        /*0068*/ 	.word	0x00000018
.L_22:


//--------------------- .nv.compat                --------------------------
	.section	.nv.compat,"",@"SHT_CUDA_COMPAT_INFO"
	.align	4
        /*0000*/ 	.byte	0x02, 0x09, 0x00, 0x00, 0x02, 0x02, 0x01, 0x00, 0x02, 0x05, 0x05, 0x00, 0x03, 0x07, 0x01, 0x01
        /*0010*/ 	.byte	0x02, 0x03, 0x00, 0x00, 0x02, 0x06, 0x01, 0x00, 0x04, 0x0b, 0x08, 0x00, 0x09, 0x00, 0x00, 0x00
        /*0020*/ 	.byte	0x00, 0x00, 0x00, 0x00


//--------------------- .nv.info._Z11print_statePK5tuplei --------------------------
	.section	.nv.info._Z11print_statePK5tuplei,"",@"SHT_CUDA_INFO"
	.sectionflags	@""
	.align	4


	//----- nvinfo : EIATTR_CUDA_API_VERSION
	.align		4
        /*0000*/ 	.byte	0x04, 0x37
        /*0002*/ 	.short	(.L_24 - .L_23)
.L_23:
        /*0004*/ 	.word	0x00000082


	//----- nvinfo : EIATTR_KPARAM_INFO
	.align		4
.L_24:
        /*0008*/ 	.byte	0x04, 0x17
        /*000a*/ 	.short	(.L_26 - .L_25)
.L_25:
        /*000c*/ 	.word	0x00000000
        /*0010*/ 	.short	0x0001
        /*0012*/ 	.short	0x0008
        /*0014*/ 	.byte	0x00, 0xf0, 0x11, 0x00


	//----- nvinfo : EIATTR_KPARAM_INFO
	.align		4
.L_26:
        /*0018*/ 	.byte	0x04, 0x17
        /*001a*/ 	.short	(.L_28 - .L_27)
.L_27:
        /*001c*/ 	.word	0x00000000
        /*0020*/ 	.short	0x0000
        /*0022*/ 	.short	0x0000
        /*0024*/ 	.byte	0x00, 0xf5, 0x21, 0x00


	//----- nvinfo : EIATTR_SPARSE_MMA_MASK
	.align		4
.L_28:
        /*0028*/ 	.byte	0x03, 0x50
        /*002a*/ 	.short	0x0000


	//----- nvinfo : EIATTR_MAXREG_COUNT
	.align		4
        /*002c*/ 	.byte	0x03, 0x1b
        /*002e*/ 	.short	0x00ff


	//----- nvinfo : EIATTR_EXTERNS
	.align		4
        /*0030*/ 	.byte	0x04, 0x0f
        /*0032*/ 	.short	(.L_30 - .L_29)


	//   ....[0]....
	.align		4
.L_29:
        /*0034*/ 	.word	index@(vprintf)


	//----- nvinfo : EIATTR_MERCURY_ISA_VERSION
	.align		4
.L_30:
        /*0038*/ 	.byte	0x03, 0x5f
        /*003a*/ 	.short	0x0101


	//----- nvinfo : EIATTR_VRC_CTA_INIT_COUNT
	.align		4
        /*003c*/ 	.byte	0x02, 0x4a
	.zero		1
	.zero		1


	//----- nvinfo : EIATTR_SYSCALL_OFFSETS
	.align		4
        /*0040*/ 	.byte	0x04, 0x46
        /*0042*/ 	.short	(.L_32 - .L_31)


	//   ....[0]....
.L_31:
        /*0044*/ 	.word	0x00000300


	//   ....[1]....
        /*0048*/ 	.word	0x000003c0


	//   ....[2]....
        /*004c*/ 	.word	0x00000480


	//   ....[3]....
        /*0050*/ 	.word	0x00000540


	//   ....[4]....
        /*0054*/ 	.word	0x00000600


	//   ....[5]....
        /*0058*/ 	.word	0x000006c0


	//   ....[6]....
        /*005c*/ 	.word	0x00000780


	//   ....[7]....
        /*0060*/ 	.word	0x00000840


	//   ....[8]....
        /*0064*/ 	.word	0x00000900


	//   ....[9]....
        /*0068*/ 	.word	0x000009c0


	//   ....[10]....
        /*006c*/ 	.word	0x00000a80


	//   ....[11]....
        /*0070*/ 	.word	0x00000b40


	//   ....[12]....
        /*0074*/ 	.word	0x00000c00


	//   ....[13]....
        /*0078*/ 	.word	0x00000cc0


	//   ....[14]....
        /*007c*/ 	.word	0x00000d80


	//   ....[15]....
        /*0080*/ 	.word	0x00000e40


	//   ....[16]....
        /*0084*/ 	.word	0x00000ff0


	//   ....[17]....
        /*0088*/ 	.word	0x000010b0


	//   ....[18]....
        /*008c*/ 	.word	0x00001170


	//   ....[19]....
        /*0090*/ 	.word	0x00001230


	//   ....[20]....
        /*0094*/ 	.word	0x000012f0


	//   ....[21]....
        /*0098*/ 	.word	0x000013b0


	//   ....[22]....
        /*009c*/ 	.word	0x00001470


	//   ....[23]....
        /*00a0*/ 	.word	0x00001530


	//   ....[24]....
        /*00a4*/ 	.word	0x00001690


	//   ....[25]....
        /*00a8*/ 	.word	0x00001750


	//   ....[26]....
        /*00ac*/ 	.word	0x00001810


	//   ....[27]....
        /*00b0*/ 	.word	0x000018d0


	//   ....[28]....
        /*00b4*/ 	.word	0x00001a50


	//   ....[29]....
        /*00b8*/ 	.word	0x00001b20


	//----- nvinfo : EIATTR_EXIT_INSTR_OFFSETS
	.align		4
.L_32:
        /*00bc*/ 	.byte	0x04, 0x1c
        /*00be*/ 	.short	(.L_34 - .L_33)


	//   ....[0]....
.L_33:
        /*00c0*/ 	.word	0x000000c0


	//   ....[1]....
        /*00c4*/ 	.word	0x00001b30


	//----- nvinfo : EIATTR_CRS_STACK_SIZE
	.align		4
.L_34:
        /*00c8*/ 	.byte	0x04, 0x1e
        /*00ca*/ 	.short	(.L_36 - .L_35)
.L_35:
        /*00cc*/ 	.word	0x00000000


	//----- nvinfo : EIATTR_CBANK_PARAM_SIZE
	.align		4
.L_36:
        /*00d0*/ 	.byte	0x03, 0x19
        /*00d2*/ 	.short	0x000c


	//----- nvinfo : EIATTR_PARAM_CBANK
	.align		4
        /*00d4*/ 	.byte	0x04, 0x0a
        /*00d6*/ 	.short	(.L_38 - .L_37)
	.align		4
.L_37:
        /*00d8*/ 	.word	index@(.nv.constant0._Z11print_statePK5tuplei)
        /*00dc*/ 	.short	0x0380
        /*00de*/ 	.short	0x000c


	//----- nvinfo : EIATTR_SW_WAR
	.align		4
.L_38:
        /*00e0*/ 	.byte	0x04, 0x36
        /*00e2*/ 	.short	(.L_40 - .L_39)
.L_39:
        /*00e4*/ 	.word	0x00000008
.L_40:


//--------------------- .nv.info._Z20add_new_tuple_device5tuple6StreammPS_ --------------------------
	.section	.nv.info._Z20add_new_tuple_device5tuple6StreammPS_,"",@"SHT_CUDA_INFO"
	.sectionflags	@""
	.align	4


	//----- nvinfo : EIATTR_CUDA_API_VERSION
	.align		4
        /*0000*/ 	.byte	0x04, 0x37
        /*0002*/ 	.short	(.L_42 - .L_41)
.L_41:
        /*0004*/ 	.word	0x00000082


	//----- nvinfo : EIATTR_KPARAM_INFO
	.align		4
.L_42:
        /*0008*/ 	.byte	0x04, 0x17
        /*000a*/ 	.short	(.L_44 - .L_43)
.L_43:
        /*000c*/ 	.word	0x00000000
        /*0010*/ 	.short	0x0003
        /*0012*/ 	.short	0x0028
        /*0014*/ 	.byte	0x00, 0xf5, 0x21, 0x00


	//----- nvinfo : EIATTR_KPARAM_INFO
	.align		4
.L_44:
        /*0018*/ 	.byte	0x04, 0x17
        /*001a*/ 	.short	(.L_46 - .L_45)
.L_45:
        /*001c*/ 	.word	0x00000000
        /*0020*/ 	.short	0x0002
        /*0022*/ 	.short	0x0020
        /*0024*/ 	.byte	0x00, 0xf0, 0x21, 0x00


	//----- nvinfo : EIATTR_KPARAM_INFO
	.align		4
.L_46:
        /*0028*/ 	.byte	0x04, 0x17
        /*002a*/ 	.short	(.L_48 - .L_47)
.L_47:
        /*002c*/ 	.word	0x00000000
        /*0030*/ 	.short	0x0001
        /*0032*/ 	.short	0x0018
        /*0034*/ 	.byte	0x00, 0xf0, 0x11, 0x00


	//----- nvinfo : EIATTR_KPARAM_INFO
	.align		4
.L_48:
        /*0038*/ 	.byte	0x04, 0x17
        /*003a*/ 	.short	(.L_50 - .L_49)
.L_49:
        /*003c*/ 	.word	0x00000000
        /*0040*/ 	.short	0x0000
        /*0042*/ 	.short	0x0000
        /*0044*/ 	.byte	0x00, 0xf0, 0x61, 0x00


	//----- nvinfo : EIATTR_SPARSE_MMA_MASK
	.align		4
.L_50:
        /*0048*/ 	.byte	0x03, 0x50
        /*004a*/ 	.short	0x0000


	//----- nvinfo : EIATTR_MAXREG_COUNT
	.align		4
        /*004c*/ 	.byte	0x03, 0x1b
        /*004e*/ 	.short	0x00ff


	//----- nvinfo : EIATTR_EXTERNS
	.align		4
        /*0050*/ 	.byte	0x04, 0x0f
        /*0052*/ 	.short	(.L_52 - .L_51)


	//   ....[0]....
	.align		4
.L_51:
        /*0054*/ 	.word	index@(vprintf)


	//----- nvinfo : EIATTR_MERCURY_ISA_VERSION
	.align		4
.L_52:
        /*0058*/ 	.byte	0x03, 0x5f
        /*005a*/ 	.short	0x0101


	//----- nvinfo : EIATTR_VRC_CTA_INIT_COUNT
	.align		4
        /*005c*/ 	.byte	0x02, 0x4a
	.zero		1
	.zero		1


	//----- nvinfo : EIATTR_SYSCALL_OFFSETS
	.align		4
        /*0060*/ 	.byte	0x04, 0x46
        /*0062*/ 	.short	(.L_54 - .L_53)


	//   ....[0]....
.L_53:
        /*0064*/ 	.word	0x000002c0


	//   ....[1]....
        /*0068*/ 	.word	0x000005a0


	//----- nvinfo : EIATTR_EXIT_INSTR_OFFSETS
	.align		4
.L_54:
        /*006c*/ 	.byte	0x04, 0x1c
        /*006e*/ 	.short	(.L_56 - .L_55)


	//   ....[0]....
.L_55:
        /*0070*/ 	.word	0x00000370


	//   ....[1]....
        /*0074*/ 	.word	0x00000650


	//----- nvinfo : EIATTR_CBANK_PARAM_SIZE
	.align		4
.L_56:
        /*0078*/ 	.byte	0x03, 0x19
        /*007a*/ 	.short	0x0030


	//----- nvinfo : EIATTR_PARAM_CBANK
	.align		4
        /*007c*/ 	.byte	0x04, 0x0a
        /*007e*/ 	.short	(.L_58 - .L_57)
	.align		4
.L_57:
        /*0080*/ 	.word	index@(.nv.constant0._Z20add_new_tuple_device5tuple6StreammPS_)
        /*0084*/ 	.short	0x0380
        /*0086*/ 	.short	0x0030


	//----- nvinfo : EIATTR_SW_WAR
	.align		4
.L_58:
        /*0088*/ 	.byte	0x04, 0x36
        /*008a*/ 	.short	(.L_60 - .L_59)
.L_59:
        /*008c*/ 	.word	0x00000008
.L_60:


//--------------------- .nv.info._Z18compare_kernel_ipt5tuplePimPS_ --------------------------
	.section	.nv.info._Z18compare_kernel_ipt5tuplePimPS_,"",@"SHT_CUDA_INFO"
	.sectionflags	@""
	.align	4


	//----- nvinfo : EIATTR_CUDA_API_VERSION
	.align		4
        /*0000*/ 	.byte	0x04, 0x37
        /*0002*/ 	.short	(.L_62 - .L_61)
.L_61:
        /*0004*/ 	.word	0x00000082


	//----- nvinfo : EIATTR_KPARAM_INFO
	.align		4
.L_62:
        /*0008*/ 	.byte	0x04, 0x17
        /*000a*/ 	.short	(.L_64 - .L_63)
.L_63:
        /*000c*/ 	.word	0x00000000
        /*0010*/ 	.short	0x0003
        /*0012*/ 	.short	0x0028
        /*0014*/ 	.byte	0x00, 0xf5, 0x21, 0x00


	//----- nvinfo : EIATTR_KPARAM_INFO
	.align		4
.L_64:
        /*0018*/ 	.byte	0x04, 0x17
        /*001a*/ 	.short	(.L_66 - .L_65)
.L_65:
        /*001c*/ 	.word	0x00000000
        /*0020*/ 	.short	0x0002
        /*0022*/ 	.short	0x0020
        /*0024*/ 	.byte	0x00, 0xf0, 0x21, 0x00


	//----- nvinfo : EIATTR_KPARAM_INFO
	.align		4
.L_66:
        /*0028*/ 	.byte	0x04, 0x17
        /*002a*/ 	.short	(.L_68 - .L_67)
.L_67:
        /*002c*/ 	.word	0x00000000
        /*0030*/ 	.short	0x0001
        /*0032*/ 	.short	0x0018
        /*0034*/ 	.byte	0x00, 0xf5, 0x21, 0x00


	//----- nvinfo : EIATTR_KPARAM_INFO
	.align		4
.L_68:
        /*0038*/ 	.byte	0x04, 0x17
        /*003a*/ 	.short	(.L_70 - .L_69)
.L_69:
        /*003c*/ 	.word	0x00000000
        /*0040*/ 	.short	0x0000
        /*0042*/ 	.short	0x0000
        /*0044*/ 	.byte	0x00, 0xf0, 0x61, 0x00


	//----- nvinfo : EIATTR_SPARSE_MMA_MASK
	.align		4
.L_70:
        /*0048*/ 	.byte	0x03, 0x50
        /*004a*/ 	.short	0x0000


	//----- nvinfo : EIATTR_MAXREG_COUNT
	.align		4
        /*004c*/ 	.byte	0x03, 0x1b
        /*004e*/ 	.short	0x00ff


	//----- nvinfo : EIATTR_EXTERNS
	.align		4
        /*0050*/ 	.byte	0x04, 0x0f
        /*0052*/ 	.short	(.L_72 - .L_71)


	//   ....[0]....
	.align		4
.L_71:
        /*0054*/ 	.word	index@(vprintf)


	//----- nvinfo : EIATTR_MERCURY_ISA_VERSION
	.align		4
.L_72:
        /*0058*/ 	.byte	0x03, 0x5f
        /*005a*/ 	.short	0x0101


	//----- nvinfo : EIATTR_VRC_CTA_INIT_COUNT
	.align		4
        /*005c*/ 	.byte	0x02, 0x4a
	.zero		1
	.zero		1


	//----- nvinfo : EIATTR_SYSCALL_OFFSETS
	.align		4
        /*0060*/ 	.byte	0x04, 0x46
        /*0062*/ 	.short	(.L_74 - .L_73)


	//   ....[0]....
.L_73:
        /*0064*/ 	.word	0x000003c0


	//   ....[1]....
        /*0068*/ 	.word	0x000005e0


	//   ....[2]....
        /*006c*/ 	.word	0x00000800


	//   ....[3]....
        /*0070*/ 	.word	0x00000a20


	//   ....[4]....
        /*0074*/ 	.word	0x00000c40


	//   ....[5]....
        /*0078*/ 	.word	0x00000e60


	//   ....[6]....
        /*007c*/ 	.word	0x00001080


	//   ....[7]....
        /*0080*/ 	.word	0x000012a0


	//   ....[8]....
        /*0084*/ 	.word	0x000014c0


	//   ....[9]....
        /*0088*/ 	.word	0x000016e0


	//   ....[10]....
        /*008c*/ 	.word	0x00001900


	//   ....[11]....
        /*0090*/ 	.word	0x00001b20


	//   ....[12]....
        /*0094*/ 	.word	0x00001d40


	//   ....[13]....
        /*0098*/ 	.word	0x00001f60


	//   ....[14]....
        /*009c*/ 	.word	0x00002180


	//   ....[15]....
        /*00a0*/ 	.word	0x000023a0


	//   ....[16]....
        /*00a4*/ 	.word	0x000025c0


	//   ....[17]....
        /*00a8*/ 	.word	0x000027e0


	//   ....[18]....
        /*00ac*/ 	.word	0x00002a00


	//   ....[19]....
        /*00b0*/ 	.word	0x00002c20


	//   ....[20]....
        /*00b4*/ 	.word	0x00002e40


	//   ....[21]....
        /*00b8*/ 	.word	0x00003060


	//   ....[22]....
        /*00bc*/ 	.word	0x00003280


	//   ....[23]....
        /*00c0*/ 	.word	0x000034a0


	//   ....[24]....
        /*00c4*/ 	.word	0x000036c0


	//   ....[25]....
        /*00c8*/ 	.word	0x000038e0


	//   ....[26]....
        /*00cc*/ 	.word	0x00003b00


	//   ....[27]....
        /*00d0*/ 	.word	0x00003d20


	//   ....[28]....
        /*00d4*/ 	.word	0x00003f40


	//   ....[29]....
        /*00d8*/ 	.word	0x00004160


	//   ....[30]....
        /*00dc*/ 	.word	0x00004380


	//   ....[31]....
        /*00e0*/ 	.word	0x00004590


	//   ....[32]....
        /*00e4*/ 	.word	0x00004a20


	//   ....[33]....
        /*00e8*/ 	.word	0x00004c30


	//   ....[34]....
        /*00ec*/ 	.word	0x00004e40


	//   ....[35]....
        /*00f0*/ 	.word	0x00005050


	//   ....[36]....
        /*00f4*/ 	.word	0x00005380


	//----- nvinfo : EIATTR_EXIT_INSTR_OFFSETS
	.align		4
.L_74:
        /*00f8*/ 	.byte	0x04, 0x1c
        /*00fa*/ 	.short	(.L_76 - .L_75)


	//   ....[0]....
.L_75:
        /*00fc*/ 	.word	0x00005490


	//----- nvinfo : EIATTR_CRS_STACK_SIZE
	.align		4
.L_76:
        /*0100*/ 	.byte	0x04, 0x1e
        /*0102*/ 	.short	(.L_78 - .L_77)
.L_77:
        /*0104*/ 	.word	0x00000000


	//----- nvinfo : EIATTR_CBANK_PARAM_SIZE
	.align		4
.L_78:
        /*0108*/ 	.byte	0x03, 0x19
        /*010a*/ 	.short	0x0030


	//----- nvinfo : EIATTR_PARAM_CBANK
	.align		4
        /*010c*/ 	.byte	0x04, 0x0a
        /*010e*/ 	.short	(.L_80 - .L_79)
	.align		4
.L_79:
        /*0110*/ 	.word	index@(.nv.constant0._Z18compare_kernel_ipt5tuplePimPS_)
        /*0114*/ 	.short	0x0380
        /*0116*/ 	.short	0x0030


	//----- nvinfo : EIATTR_SW_WAR
	.align		4
.L_80:
        /*0118*/ 	.byte	0x04, 0x36
        /*011a*/ 	.short	(.L_82 - .L_81)
.L_81:
        /*011c*/ 	.word	0x00000008
.L_82:


//--------------------- .nv.callgraph             --------------------------
	.section	.nv.callgraph,"",@"SHT_CUDA_CALLGRAPH"
	.align	4
	.sectionentsize	8
	.align		4
        /*0000*/ 	.word	0x00000000
	.align		4
        /*0004*/ 	.word	0xffffffff
	.align		4
        /*0008*/ 	.word	index@(_Z11print_statePK5tuplei)
	.align		4
        /*000c*/ 	.word	index@(vprintf)
	.align		4
        /*0010*/ 	.word	index@(_Z20add_new_tuple_device5tuple6StreammPS_)
	.align		4
        /*0014*/ 	.word	index@(vprintf)
	.align		4
        /*0018*/ 	.word	index@(_Z18compare_kernel_ipt5tuplePimPS_)
	.align		4
        /*001c*/ 	.word	index@(vprintf)
	.align		4
        /*0020*/ 	.word	0x00000000
	.align		4
        /*0024*/ 	.word	0xfffffffe
	.align		4
        /*0028*/ 	.word	0x00000000
	.align		4
        /*002c*/ 	.word	0xfffffffd
	.align		4
        /*0030*/ 	.word	0x00000000
	.align		4
        /*0034*/ 	.word	0xfffffffc


//--------------------- .nv.constant4             --------------------------
	.section	.nv.constant4,"a",@progbits
	.align	8
	.align		8
.nv.constant4:
        /*0000*/ 	.dword	vprintf
	.align		8
        /*0008*/ 	.dword	currentFIFO_s1
	.align		8
        /*0010*/ 	.dword	currentFIFO_s2
	.align		8
        /*0018*/ 	.dword	$str
	.align		8
        /*0020*/ 	.dword	$str$1
	.align		8
        /*0028*/ 	.dword	$str$2


//--------------------- .text._Z11print_statePK5tuplei --------------------------
	.section	.text._Z11print_statePK5tuplei,"ax",@progbits
	.align	128
        .global         _Z11print_statePK5tuplei
        .type           _Z11print_statePK5tuplei,@function
        .size           _Z11print_statePK5tuplei,(.L_x_159 - _Z11print_statePK5tuplei)
        .other          _Z11print_statePK5tuplei,@"STO_CUDA_ENTRY STV_DEFAULT"
_Z11print_statePK5tuplei:
.text._Z11print_statePK5tuplei:
[----:B------:R-:W0:Y:S08]  /*0000*/  LDC R1, c[0x0][0x37c] ;  /* 0x0000df00ff017b82 */ /* 0x000e300000000800 */
[----:B------:R-:W1:Y:S01]  /*0010*/  S2UR UR4, SR_CTAID.X ;  /* 0x00000000000479c3 */ /* 0x000e620000002500 */
[----:B------:R-:W2:Y:S01]  /*0020*/  S2R R0, SR_TID.X ;  /* 0x0000000000007919 */ /* 0x000ea20000002100 */
[----:B------:R-:W3:Y:S01]  /*0030*/  LDCU UR7, c[0x0][0x2fc] ;  /* 0x00005f80ff0777ac */ /* 0x000ee20008000800 */
[----:B0-----:R-:W-:Y:S01]  /*0040*/  VIADD R1, R1, 0xfffffff0 ;  /* 0xfffffff001017836 */ /* 0x001fe20000000000 */
[----:B------:R-:W0:Y:S01]  /*0050*/  LDCU UR5, c[0x0][0x360] ;  /* 0x00006c00ff0577ac */ /* 0x000e220008000800 */
[----:B------:R-:W4:Y:S01]  /*0060*/  LDCU UR6, c[0x0][0x2f8] ;  /* 0x00005f00ff0677ac */ /* 0x000f220008000800 */
[----:B-1----:R-:W-:-:S04]  /*0070*/  UIADD3 UR4, UPT, UPT, URZ, -UR4, URZ ;  /* 0x80000004ff047290 */ /* 0x002fc8000fffe0ff */
[----:B0-----:R-:W-:Y:S01]  /*0080*/  UIMAD UR5, UR4, UR5, URZ ;  /* 0x00000005040572a4 */ /* 0x001fe2000f8e02ff */
[----:B----4-:R-:W-:-:S05]  /*0090*/  IADD3 R18, P1, PT, R1, UR6, RZ ;  /* 0x0000000601127c10 */ /* 0x010fca000ff3e0ff */
[----:B--2---:R-:W-:Y:S01]  /*00a0*/  ISETP.NE.AND P0, PT, R0, UR5, PT ;  /* 0x0000000500007c0c */ /* 0x004fe2000bf05270 */
[----:B---3--:R-:W-:-:S12]  /*00b0*/  IMAD.X R2, RZ, RZ, UR7, P1 ;  /* 0x00000007ff027e24 */ /* 0x008fd800088e06ff */
[----:B------:R-:W-:Y:S05]  /*00c0*/  @P0 EXIT ;  /* 0x000000000000094d */ /* 0x000fea0003800000 */
[----:B------:R-:W0:Y:S02]  /*00d0*/  LDCU UR4, c[0x0][0x388] ;  /* 0x00007100ff0477ac */ /* 0x000e240008000800 */
[----:B0-----:R-:W-:-:S09]  /*00e0*/  UISETP.GE.AND UP0, UPT, UR4, 0x1, UPT ;  /* 0x000000010400788c */ /* 0x001fd2000bf06270 */
[----:B------:R-:W-:Y:S05]  /*00f0*/  BRA.U !UP0, `(.L_x_0) ;  /* 0x00000019086c7547 */ /* 0x000fea000b800000 */
[----:B------:R-:W-:Y:S01]  /*0100*/  UISETP.GE.U32.AND UP0, UPT, UR4, 0x10, UPT ;  /* 0x000000100400788c */ /* 0x000fe2000bf06070 */
[----:B------:R-:W-:Y:S01]  /*0110*/  IMAD.MOV.U32 R19, RZ, RZ, RZ ;  /* 0x000000ffff137224 */ /* 0x000fe200078e00ff */
[----:B------:R-:W0:Y:S01]  /*0120*/  LDCU.64 UR36, c[0x0][0x358] ;  /* 0x00006b00ff2477ac */ /* 0x000e220008000a00 */
[----:B------:R-:W-:-:S06]  /*0130*/  ULOP3.LUT UR38, UR4, 0xf, URZ, 0xc0, !UPT ;  /* 0x0000000f04267892 */ /* 0x000fcc000f8ec0ff */
[----:B------:R-:W-:Y:S06]  /*0140*/  BRA.U !UP0, `(.L_x_1) ;  /* 0x0000000d08547547 */ /* 0x000fec000b800000 */
[----:B------:R-:W1:Y:S01]  /*0150*/  LDCU.64 UR6, c[0x0][0x380] ;  /* 0x00007000ff0677ac */ /* 0x000e620008000a00 */
[----:B------:R-:W-:Y:S01]  /*0160*/  BSSY.RECONVERGENT B6, `(.L_x_1) ;  /* 0x00000d3000067945 */ /* 0x000fe20003800200 */
[----:B------:R-:W-:-:S04]  /*0170*/  ULOP3.LUT UR4, UR4, 0x7ffffff0, URZ, 0xc0, !UPT ;  /* 0x7ffffff004047892 */ /* 0x000fc8000f8ec0ff */
[----:B------:R-:W-:Y:S02]  /*0180*/  UIADD3 UR8, UPT, UPT, -UR4, URZ, URZ ;  /* 0x000000ff04087290 */ /* 0x000fe4000fffe1ff */
[----:B------:R-:W-:-:S04]  /*0190*/  MOV R19, UR4 ;  /* 0x0000000400137c02 */ /* 0x000fc80008000f00 */
[----:B------:R-:W-:Y:S01]  /*01a0*/  IMAD.U32 R24, RZ, RZ, UR8 ;  /* 0x00000008ff187e24 */ /* 0x000fe2000f8e00ff */
[----:B-1----:R-:W-:-:S04]  /*01b0*/  UIADD3 UR5, UP0, UPT, UR6, 0xc0, URZ ;  /* 0x000000c006057890 */ /* 0x002fc8000ff1e0ff */
[----:B------:R-:W-:Y:S02]  /*01c0*/  UIADD3.X UR6, UPT, UPT, URZ, UR7, URZ, UP0, !UPT ;  /* 0x00000007ff067290 */ /* 0x000fe400087fe4ff */
[----:B------:R-:W-:-:S04]  /*01d0*/  IMAD.U32 R16, RZ, RZ, UR5 ;  /* 0x00000005ff107e24 */ /* 0x000fc8000f8e00ff */
[----:B------:R-:W-:-:S07]  /*01e0*/  MOV R17, UR6 ;  /* 0x0000000600117c02 */ /* 0x000fce0008000f00 */
.L_x_18:
[----:B0-----:R-:W2:Y:S04]  /*01f0*/  LDG.E.64 R10, desc[UR36][R16.64+-0xb8] ;  /* 0xffff4824100a7981 */ /* 0x001ea8000c1e1b00 */
[----:B------:R-:W3:Y:S01]  /*0200*/  LDG.E R0, desc[UR36][R16.64+-0xc0] ;  /* 0xffff402410007981 */ /* 0x000ee2000c1e1900 */
[----:B------:R-:W0:Y:S01]  /*0210*/  LDCU UR4, c[0x0][0x2f8] ;  /* 0x00005f00ff0477ac */ /* 0x000e220008000800 */
[----:B------:R-:W-:Y:S01]  /*0220*/  MOV R22, 0x0 ;  /* 0x0000000000167802 */ /* 0x000fe20000000f00 */
[----:B------:R-:W-:Y:S01]  /*0230*/  VIADD R24, R24, 0x10 ;  /* 0x0000001018187836 */ /* 0x000fe20000000000 */
[----:B------:R-:W-:Y:S01]  /*0240*/  MOV R7, R2 ;  /* 0x0000000200077202 */ /* 0x000fe20000000f00 */
[----:B------:R-:W-:Y:S01]  /*0250*/  IMAD.MOV.U32 R6, RZ, RZ, R18 ;  /* 0x000000ffff067224 */ /* 0x000fe200078e0012 */
[----:B------:R1:W4:Y:S02]  /*0260*/  LDC.64 R8, c[0x4][R22] ;  /* 0x0100000016087b82 */ /* 0x0003240000000a00 */
[----:B------:R-:W-:-:S04]  /*0270*/  ISETP.NE.AND P0, PT, R24, RZ, PT ;  /* 0x000000ff1800720c */ /* 0x000fc80003f05270 */
[----:B------:R-:W-:Y:S01]  /*0280*/  P2R R25, PR, RZ, 0x1 ;  /* 0x00000001ff197803 */ /* 0x000fe20000000000 */
[----:B0-----:R-:W-:Y:S01]  /*0290*/  VIADD R23, R18, -UR4 ;  /* 0x8000000412177c36 */ /* 0x001fe20008000000 */
[----:B------:R-:W0:Y:S02]  /*02a0*/  LDCU.64 UR4, c[0x4][0x20] ;  /* 0x01000400ff0477ac */ /* 0x000e240008000a00 */
[----:B0-----:R-:W-:Y:S01]  /*02b0*/  MOV R4, UR4 ;  /* 0x0000000400047c02 */ /* 0x001fe20008000f00 */
[----:B------:R-:W-:Y:S01]  /*02c0*/  IMAD.U32 R5, RZ, RZ, UR5 ;  /* 0x00000005ff057e24 */ /* 0x000fe2000f8e00ff */
[----:B--2---:R1:W-:Y:S04]  /*02d0*/  STL.64 [R23+0x8], R10 ;  /* 0x0000080a17007387 */ /* 0x0043e80000100a00 */
[----:B---34-:R1:W-:Y:S02]  /*02e0*/  STL [R23], R0 ;  /* 0x0000000017007387 */ /* 0x0183e40000100800 */
[----:B------:R-:W-:-:S07]  /*02f0*/  LEPC R20, `(.L_x_2) ;  /* 0x000000001014794e */ /* 0x000fce0000000000 */
[----:B-1----:R-:W-:Y:S05]  /*0300*/  CALL.ABS.NOINC R8 ;  /* 0x0000000008007343 */ /* 0x002fea0003c00000 */
.L_x_2:
[----:B------:R-:W2:Y:S04]  /*0310*/  LDG.E.64 R10, desc[UR36][R16.64+-0xa0] ;  /* 0xffff6024100a7981 */ /* 0x000ea8000c1e1b00 */
[----:B------:R-:W3:Y:S01]  /*0320*/  LDG.E R0, desc[UR36][R16.64+-0xa8] ;  /* 0xffff582410007981 */ /* 0x000ee2000c1e1900 */
[----:B------:R0:W1:Y:S01]  /*0330*/  LDC.64 R8, c[0x4][R22] ;  /* 0x0100000016087b82 */ /* 0x0000620000000a00 */
[----:B------:R-:W4:Y:S01]  /*0340*/  LDCU.64 UR4, c[0x4][0x20] ;  /* 0x01000400ff0477ac */ /* 0x000f220008000a00 */
[----:B------:R-:W-:Y:S01]  /*0350*/  MOV R6, R18 ;  /* 0x0000001200067202 */ /* 0x000fe20000000f00 */
[----:B------:R-:W-:Y:S02]  /*0360*/  IMAD.MOV.U32 R7, RZ, RZ, R2 ;  /* 0x000000ffff077224 */ /* 0x000fe400078e0002 */
[----:B----4-:R-:W-:-:S02]  /*0370*/  IMAD.U32 R4, RZ, RZ, UR4 ;  /* 0x00000004ff047e24 */ /* 0x010fc4000f8e00ff */
[----:B------:R-:W-:Y:S01]  /*0380*/  IMAD.U32 R5, RZ, RZ, UR5 ;  /* 0x00000005ff057e24 */ /* 0x000fe2000f8e00ff */
[----:B--2---:R0:W-:Y:S04]  /*0390*/  STL.64 [R23+0x8], R10 ;  /* 0x0000080a17007387 */ /* 0x0041e80000100a00 */
[----:B-1-3--:R0:W-:Y:S02]  /*03a0*/  STL [R23], R0 ;  /* 0x0000000017007387 */ /* 0x00a1e40000100800 */
[----:B------:R-:W-:-:S07]  /*03b0*/  LEPC R20, `(.L_x_3) ;  /* 0x000000001014794e */ /* 0x000fce0000000000 */
[----:B0-----:R-:W-:Y:S05]  /*03c0*/  CALL.ABS.NOINC R8 ;  /* 0x0000000008007343 */ /* 0x001fea0003c00000 */
.L_x_3:
[----:B------:R-:W2:Y:S04]  /*03d0*/  LDG.E.64 R10, desc[UR36][R16.64+-0x88] ;  /* 0xffff7824100a7981 */ /* 0x000ea8000c1e1b00 */
[----:B------:R-:W3:Y:S01]  /*03e0*/  LDG.E R0, desc[UR36][R16.64+-0x90] ;  /* 0xffff702410007981 */ /* 0x000ee2000c1e1900 */
[----:B------:R0:W1:Y:S01]  /*03f0*/  LDC.64 R8, c[0x4][R22] ;  /* 0x0100000016087b82 */ /* 0x0000620000000a00 */
[----:B------:R-:W4:Y:S01]  /*0400*/  LDCU.64 UR4, c[0x4][0x20] ;  /* 0x01000400ff0477ac */ /* 0x000f220008000a00 */
[----:B------:R-:W-:Y:S02]  /*0410*/  IMAD.MOV.U32 R6, RZ, RZ, R18 ;  /* 0x000000ffff067224 */ /* 0x000fe400078e0012 */
[----:B------:R-:W-:Y:S02]  /*0420*/  IMAD.MOV.U32 R7, RZ, RZ, R2 ;  /* 0x000000ffff077224 */ /* 0x000fe400078e0002 */
[----:B----4-:R-:W-:Y:S01]  /*0430*/  IMAD.U32 R4, RZ, RZ, UR4 ;  /* 0x00000004ff047e24 */ /* 0x010fe2000f8e00ff */
[----:B------:R-:W-:Y:S01]  /*0440*/  MOV R5, UR5 ;  /* 0x0000000500057c02 */ /* 0x000fe20008000f00 */
[----:B--2---:R0:W-:Y:S04]  /*0450*/  STL.64 [R23+0x8], R10 ;  /* 0x0000080a17007387 */ /* 0x0041e80000100a00 */
[----:B-1-3--:R0:W-:Y:S02]  /*0460*/  STL [R23], R0 ;  /* 0x0000000017007387 */ /* 0x00a1e40000100800 */
[----:B------:R-:W-:-:S07]  /*0470*/  LEPC R20, `(.L_x_4) ;  /* 0x000000001014794e */ /* 0x000fce0000000000 */
[----:B0-----:R-:W-:Y:S05]  /*0480*/  CALL.ABS.NOINC R8 ;  /* 0x0000000008007343 */ /* 0x001fea0003c00000 */
.L_x_4:
[----:B------:R-:W2:Y:S04]  /*0490*/  LDG.E.64 R10, desc[UR36][R16.64+-0x70] ;  /* 0xffff9024100a7981 */ /* 0x000ea8000c1e1b00 */
[----:B------:R-:W3:Y:S01]  /*04a0*/  LDG.E R0, desc[UR36][R16.64+-0x78] ;  /* 0xffff882410007981 */ /* 0x000ee2000c1e1900 */
[----:B------:R0:W1:Y:S01]  /*04b0*/  LDC.64 R8, c[0x4][R22] ;  /* 0x0100000016087b82 */ /* 0x0000620000000a00 */
[----:B------:R-:W4:Y:S01]  /*04c0*/  LDCU.64 UR4, c[0x4][0x20] ;  /* 0x01000400ff0477ac */ /* 0x000f220008000a00 */
[----:B------:R-:W-:Y:S01]  /*04d0*/  IMAD.MOV.U32 R6, RZ, RZ, R18 ;  /* 0x000000ffff067224 */ /* 0x000fe200078e0012 */
[----:B------:R-:W-:Y:S02]  /*04e0*/  MOV R7, R2 ;  /* 0x0000000200077202 */ /* 0x000fe40000000f00 */
[----:B----4-:R-:W-:Y:S01]  /*04f0*/  MOV R4, UR4 ;  /* 0x0000000400047c02 */ /* 0x010fe20008000f00 */
[----:B------:R-:W-:Y:S01]  /*0500*/  IMAD.U32 R5, RZ, RZ, UR5 ;  /* 0x00000005ff057e24 */ /* 0x000fe2000f8e00ff */
[----:B--2---:R0:W-:Y:S04]  /*0510*/  STL.64 [R23+0x8], R10 ;  /* 0x0000080a17007387 */ /* 0x0041e80000100a00 */
[----:B-1-3--:R0:W-:Y:S02]  /*0520*/  STL [R23], R0 ;  /* 0x0000000017007387 */ /* 0x00a1e40000100800 */
[----:B------:R-:W-:-:S07]  /*0530*/  LEPC R20, `(.L_x_5) ;  /* 0x000000001014794e */ /* 0x000fce0000000000 */
[----:B0-----:R-:W-:Y:S05]  /*0540*/  CALL.ABS.NOINC R8 ;  /* 0x0000000008007343 */ /* 0x001fea0003c00000 */
.L_x_5:
        /* <DEDUP_REMOVED lines=12> */
.L_x_6:
        /* <DEDUP_REMOVED lines=12> */
.L_x_7:
        /* <DEDUP_REMOVED lines=12> */
.L_x_8:
        /* <DEDUP_REMOVED lines=12> */
.L_x_9:
        /* <DEDUP_REMOVED lines=12> */
.L_x_10:
        /* <DEDUP_REMOVED lines=12> */
.L_x_11:
        /* <DEDUP_REMOVED lines=12> */
.L_x_12:
        /* <DEDUP_REMOVED lines=12> */
.L_x_13:
        /* <DEDUP_REMOVED lines=12> */
.L_x_14:
        /* <DEDUP_REMOVED lines=12> */
.L_x_15:
        /* <DEDUP_REMOVED lines=12> */
.L_x_16:
[----:B------:R-:W2:Y:S04]  /*0d90*/  LDG.E R0, desc[UR36][R16.64+0xa8] ;  /* 0x0000a82410007981 */ /* 0x000ea8000c1e1900 */
[----:B------:R-:W3:Y:S01]  /*0da0*/  LDG.E.64 R8, desc[UR36][R16.64+0xb0] ;  /* 0x0000b02410087981 */ /* 0x000ee2000c1e1b00 */
[----:B------:R0:W1:Y:S01]  /*0db0*/  LDC.64 R10, c[0x4][R22] ;  /* 0x01000000160a7b82 */ /* 0x0000620000000a00 */
[----:B------:R-:W4:Y:S01]  /*0dc0*/  LDCU.64 UR4, c[0x4][0x20] ;  /* 0x01000400ff0477ac */ /* 0x000f220008000a00 */
[----:B------:R-:W-:Y:S01]  /*0dd0*/  IMAD.MOV.U32 R6, RZ, RZ, R18 ;  /* 0x000000ffff067224 */ /* 0x000fe200078e0012 */
[----:B------:R-:W-:Y:S02]  /*0de0*/  MOV R7, R2 ;  /* 0x0000000200077202 */ /* 0x000fe40000000f00 */
[----:B----4-:R-:W-:Y:S01]  /*0df0*/  MOV R4, UR4 ;  /* 0x0000000400047c02 */ /* 0x010fe20008000f00 */
[----:B------:R-:W-:Y:S01]  /*0e00*/  IMAD.U32 R5, RZ, RZ, UR5 ;  /* 0x00000005ff057e24 */ /* 0x000fe2000f8e00ff */
[----:B--2---:R0:W-:Y:S04]  /*0e10*/  STL [R23], R0 ;  /* 0x0000000017007387 */ /* 0x0041e80000100800 */
[----:B-1-3--:R0:W-:Y:S02]  /*0e20*/  STL.64 [R23+0x8], R8 ;  /* 0x0000080817007387 */ /* 0x00a1e40000100a00 */
[----:B------:R-:W-:-:S07]  /*0e30*/  LEPC R20, `(.L_x_17) ;  /* 0x000000001014794e */ /* 0x000fce0000000000 */
[----:B0-----:R-:W-:Y:S05]  /*0e40*/  CALL.ABS.NOINC R10 ;  /* 0x000000000a007343 */ /* 0x001fea0003c00000 */
.L_x_17:
[----:B------:R-:W-:Y:S02]  /*0e50*/  ISETP.NE.AND P6, PT, R25, RZ, PT ;  /* 0x000000ff1900720c */ /* 0x000fe40003fc5270 */
[----:B------:R-:W-:-:S05]  /*0e60*/  IADD3 R16, P0, PT, R16, 0x180, RZ ;  /* 0x0000018010107810 */ /* 0x000fca0007f1e0ff */
[----:B------:R-:W-:-:S06]  /*0e70*/  IMAD.X R17, RZ, RZ, R17, P0 ;  /* 0x000000ffff117224 */ /* 0x000fcc00000e0611 */
[----:B------:R-:W-:Y:S05]  /*0e80*/  @P6 BRA `(.L_x_18) ;  /* 0xfffffff000d86947 */ /* 0x000fea000383ffff */
[----:B------:R-:W-:Y:S05]  /*0e90*/  BSYNC.RECONVERGENT B6 ;  /* 0x0000000000067941 */ /* 0x000fea0003800200 */
.L_x_1:
[----:B------:R-:W-:Y:S01]  /*0ea0*/  UISETP.NE.AND UP0, UPT, UR38, URZ, UPT ;  /* 0x000000ff2600728c */ /* 0x000fe2000bf05270 */
[----:B------:R-:W-:Y:S08]  /*0eb0*/  BSSY.RECONVERGENT B6, `(.L_x_0) ;  /* 0x00000bf000067945 */ /* 0x000ff00003800200 */
[----:B------:R-:W-:Y:S05]  /*0ec0*/  BRA.U !UP0, `(.L_x_19) ;  /* 0x0000000908f47547 */ /* 0x000fea000b800000 */
[----:B------:R-:W1:Y:S01]  /*0ed0*/  LDC R23, c[0x0][0x388] ;  /* 0x0000e200ff177b82 */ /* 0x000e620000000800 */
[----:B------:R-:W-:Y:S01]  /*0ee0*/  UISETP.GE.U32.AND UP0, UPT, UR38, 0x8, UPT ;  /* 0x000000082600788c */ /* 0x000fe2000bf06070 */
[----:B-1----:R-:W-:-:S08]  /*0ef0*/  LOP3.LUT R23, R23, 0x7, RZ, 0xc0, !PT ;  /* 0x0000000717177812 */ /* 0x002fd000078ec0ff */
[----:B------:R-:W-:Y:S05]  /*0f00*/  BRA.U !UP0, `(.L_x_20) ;  /* 0x0000000508907547 */ /* 0x000fea000b800000 */
[----:B------:R-:W1:Y:S01]  /*0f10*/  LDC.64 R16, c[0x0][0x380] ;  /* 0x0000e000ff107b82 */ /* 0x000e620000000a00 */
[----:B------:R-:W-:Y:S01]  /*0f20*/  MOV R22, 0x0 ;  /* 0x0000000000167802 */ /* 0x000fe20000000f00 */
[----:B------:R-:W2:Y:S01]  /*0f30*/  LDCU.64 UR4, c[0x4][0x20] ;  /* 0x01000400ff0477ac */ /* 0x000ea20008000a00 */
[----:B-1----:R-:W-:-:S05]  /*0f40*/  IMAD.WIDE.U32 R16, R19, 0x18, R16 ;  /* 0x0000001813107825 */ /* 0x002fca00078e0010 */
[----:B0-----:R-:W3:Y:S04]  /*0f50*/  LDG.E.64 R8, desc[UR36][R16.64+0x8] ;  /* 0x0000082410087981 */ /* 0x001ee8000c1e1b00 */
[----:B------:R-:W4:Y:S01]  /*0f60*/  LDG.E R0, desc[UR36][R16.64] ;  /* 0x0000002410007981 */ /* 0x000f22000c1e1900 */
[----:B------:R0:W1:Y:S01]  /*0f70*/  LDC.64 R10, c[0x4][R22] ;  /* 0x01000000160a7b82 */ /* 0x0000620000000a00 */
[----:B--2---:R-:W-:Y:S01]  /*0f80*/  IMAD.U32 R4, RZ, RZ, UR4 ;  /* 0x00000004ff047e24 */ /* 0x004fe2000f8e00ff */
[----:B------:R-:W-:Y:S01]  /*0f90*/  MOV R5, UR5 ;  /* 0x0000000500057c02 */ /* 0x000fe20008000f00 */
[----:B------:R-:W-:Y:S02]  /*0fa0*/  IMAD.MOV.U32 R6, RZ, RZ, R18 ;  /* 0x000000ffff067224 */ /* 0x000fe400078e0012 */
[----:B------:R-:W-:Y:S01]  /*0fb0*/  IMAD.MOV.U32 R7, RZ, RZ, R2 ;  /* 0x000000ffff077224 */ /* 0x000fe200078e0002 */
[----:B---3--:R0:W-:Y:S04]  /*0fc0*/  STL.64 [R1+0x8], R8 ;  /* 0x0000080801007387 */ /* 0x0081e80000100a00 */
[----:B-1--4-:R0:W-:Y:S02]  /*0fd0*/  STL [R1], R0 ;  /* 0x0000000001007387 */ /* 0x0121e40000100800 */
[----:B------:R-:W-:-:S07]  /*0fe0*/  LEPC R20, `(.L_x_21) ;  /* 0x000000001014794e */ /* 0x000fce0000000000 */
[----:B0-----:R-:W-:Y:S05]  /*0ff0*/  CALL.ABS.NOINC R10 ;  /* 0x000000000a007343 */ /* 0x001fea0003c00000 */
.L_x_21:
        /* <DEDUP_REMOVED lines=12> */
.L_x_22:
        /* <DEDUP_REMOVED lines=12> */
.L_x_23:
        /* <DEDUP_REMOVED lines=12> */
.L_x_24:
        /* <DEDUP_REMOVED lines=12> */
.L_x_25:
        /* <DEDUP_REMOVED lines=12> */
.L_x_26:
        /* <DEDUP_REMOVED lines=12> */
.L_x_27:
        /* <DEDUP_REMOVED lines=12> */
.L_x_28:
[----:B------:R-:W-:-:S07]  /*1540*/  VIADD R19, R19, 0x8 ;  /* 0x0000000813137836 */ /* 0x000fce0000000000 */
.L_x_20:
[----:B------:R-:W-:-:S13]  /*1550*/  ISETP.NE.AND P0, PT, R23, RZ, PT ;  /* 0x000000ff1700720c */ /* 0x000fda0003f05270 */
[----:B------:R-:W-:Y:S05]  /*1560*/  @!P0 BRA `(.L_x_19) ;  /* 0x00000004004c8947 */ /* 0x000fea0003800000 */
[----:B------:R-:W1:Y:S01]  /*1570*/  LDC R0, c[0x0][0x388] ;  /* 0x0000e200ff007b82 */ /* 0x000e620000000800 */
[----:B------:R-:W-:Y:S02]  /*1580*/  ISETP.GE.U32.AND P0, PT, R23, 0x4, PT ;  /* 0x000000041700780c */ /* 0x000fe40003f06070 */
[----:B-1----:R-:W-:-:S11]  /*1590*/  LOP3.LUT R23, R0, 0x3, RZ, 0xc0, !PT ;  /* 0x0000000300177812 */ /* 0x002fd600078ec0ff */
[----:B------:R-:W-:Y:S05]  /*15a0*/  @!P0 BRA `(.L_x_29) ;  /* 0x0000000000d08947 */ /* 0x000fea0003800000 */
        /* <DEDUP_REMOVED lines=15> */
.L_x_30:
        /* <DEDUP_REMOVED lines=12> */
.L_x_31:
        /* <DEDUP_REMOVED lines=12> */
.L_x_32:
[----:B------:R-:W2:Y:S04]  /*1820*/  LDG.E R0, desc[UR36][R16.64+0x48] ;  /* 0x0000482410007981 */ /* 0x000ea8000c1e1900 */
[----:B------:R-:W3:Y:S01]  /*1830*/  LDG.E.64 R8, desc[UR36][R16.64+0x50] ;  /* 0x0000502410087981 */ /* 0x000ee2000c1e1b00 */
[----:B------:R0:W1:Y:S01]  /*1840*/  LDC.64 R10, c[0x4][R22] ;  /* 0x01000000160a7b82 */ /* 0x0000620000000a00 */
[----:B------:R-:W4:Y:S01]  /*1850*/  LDCU.64 UR4, c[0x4][0x20] ;  /* 0x01000400ff0477ac */ /* 0x000f220008000a00 */
[----:B------:R-:W-:Y:S02]  /*1860*/  IMAD.MOV.U32 R6, RZ, RZ, R18 ;  /* 0x000000ffff067224 */ /* 0x000fe400078e0012 */
[----:B------:R-:W-:Y:S02]  /*1870*/  IMAD.MOV.U32 R7, RZ, RZ, R2 ;  /* 0x000000ffff077224 */ /* 0x000fe400078e0002 */
[----:B----4-:R-:W-:Y:S01]  /*1880*/  IMAD.U32 R4, RZ, RZ, UR4 ;  /* 0x00000004ff047e24 */ /* 0x010fe2000f8e00ff */
[----:B------:R-:W-:Y:S01]  /*1890*/  MOV R5, UR5 ;  /* 0x0000000500057c02 */ /* 0x000fe20008000f00 */
[----:B--2---:R0:W-:Y:S04]  /*18a0*/  STL [R1], R0 ;  /* 0x0000000001007387 */ /* 0x0041e80000100800 */
[----:B-1-3--:R0:W-:Y:S02]  /*18b0*/  STL.64 [R1+0x8], R8 ;  /* 0x0000080801007387 */ /* 0x00a1e40000100a00 */
[----:B------:R-:W-:-:S07]  /*18c0*/  LEPC R20, `(.L_x_33) ;  /* 0x000000001014794e */ /* 0x000fce0000000000 */
[----:B0-----:R-:W-:Y:S05]  /*18d0*/  CALL.ABS.NOINC R10 ;  /* 0x000000000a007343 */ /* 0x001fea0003c00000 */
.L_x_33:
[----:B------:R-:W-:-:S07]  /*18e0*/  IADD3 R19, PT, PT, R19, 0x4, RZ ;  /* 0x0000000413137810 */ /* 0x000fce0007ffe0ff */
.L_x_29:
[----:B------:R-:W-:-:S13]  /*18f0*/  ISETP.NE.AND P0, PT, R23, RZ, PT ;  /* 0x000000ff1700720c */ /* 0x000fda0003f05270 */
[----:B------:R-:W-:Y:S05]  /*1900*/  @!P0 BRA `(.L_x_19) ;  /* 0x0000000000648947 */ /* 0x000fea0003800000 */
[----:B------:R-:W1:Y:S02]  /*1910*/  LDC.64 R4, c[0x0][0x380] ;  /* 0x0000e000ff047b82 */ /* 0x000e640000000a00 */
[----:B-1----:R-:W-:-:S04]  /*1920*/  IMAD.WIDE.U32 R4, R19, 0x18, R4 ;  /* 0x0000001813047825 */ /* 0x002fc800078e0004 */
[----:B------:R-:W-:Y:S01]  /*1930*/  IMAD.MOV R19, RZ, RZ, -R23 ;  /* 0x000000ffff137224 */ /* 0x000fe200078e0a17 */
[----:B------:R-:W-:-:S05]  /*1940*/  IADD3 R16, P0, PT, R4, 0x8, RZ ;  /* 0x0000000804107810 */ /* 0x000fca0007f1e0ff */
[----:B------:R-:W-:-:S08]  /*1950*/  IMAD.X R17, RZ, RZ, R5, P0 ;  /* 0x000000ffff117224 */ /* 0x000fd000000e0605 */
.L_x_35:
[----:B0-----:R-:W2:Y:S04]  /*1960*/  LDG.E.64 R8, desc[UR36][R16.64] ;  /* 0x0000002410087981 */ /* 0x001ea8000c1e1b00 */
[----:B------:R-:W3:Y:S01]  /*1970*/  LDG.E R0, desc[UR36][R16.64+-0x8] ;  /* 0xfffff82410007981 */ /* 0x000ee2000c1e1900 */
[----:B------:R-:W-:Y:S01]  /*1980*/  MOV R3, 0x0 ;  /* 0x0000000000037802 */ /* 0x000fe20000000f00 */
[----:B------:R-:W0:Y:S01]  /*1990*/  LDCU.64 UR4, c[0x4][0x20] ;  /* 0x01000400ff0477ac */ /* 0x000e220008000a00 */
[----:B------:R-:W-:Y:S01]  /*19a0*/  IADD3 R19, PT, PT, R19, 0x1, RZ ;  /* 0x0000000113137810 */ /* 0x000fe20007ffe0ff */
[----:B------:R-:W-:Y:S01]  /*19b0*/  IMAD.MOV.U32 R7, RZ, RZ, R2 ;  /* 0x000000ffff077224 */ /* 0x000fe200078e0002 */
[----:B------:R1:W4:Y:S01]  /*19c0*/  LDC.64 R10, c[0x4][R3] ;  /* 0x01000000030a7b82 */ /* 0x0003220000000a00 */
[----:B------:R-:W-:-:S02]  /*19d0*/  MOV R6, R18 ;  /* 0x0000001200067202 */ /* 0x000fc40000000f00 */
[----:B------:R-:W-:Y:S01]  /*19e0*/  ISETP.NE.AND P0, PT, R19, RZ, PT ;  /* 0x000000ff1300720c */ /* 0x000fe20003f05270 */
[----:B0-----:R-:W-:Y:S02]  /*19f0*/  IMAD.U32 R4, RZ, RZ, UR4 ;  /* 0x00000004ff047e24 */ /* 0x001fe4000f8e00ff */
[----:B------:R-:W-:Y:S01]  /*1a00*/  IMAD.U32 R5, RZ, RZ, UR5 ;  /* 0x00000005ff057e24 */ /* 0x000fe2000f8e00ff */
[----:B--2---:R-:W-:Y:S04]  /*1a10*/  STL.64 [R1+0x8], R8 ;  /* 0x0000080801007387 */ /* 0x004fe80000100a00 */
[----:B---3--:R0:W-:Y:S02]  /*1a20*/  STL [R1], R0 ;  /* 0x0000000001007387 */ /* 0x0081e40000100800 */
[----:B01--4-:R-:W-:-:S07]  /*1a30*/  P2R R0, PR, RZ, 0x1 ;  /* 0x00000001ff007803 */ /* 0x013fce0000000000 */
[----:B------:R-:W-:-:S07]  /*1a40*/  LEPC R20, `(.L_x_34) ;  /* 0x000000001014794e */ /* 0x000fce0000000000 */
[----:B------:R-:W-:Y:S05]  /*1a50*/  CALL.ABS.NOINC R10 ;  /* 0x000000000a007343 */ /* 0x000fea0003c00000 */
.L_x_34:
[----:B------:R-:W-:Y:S02]  /*1a60*/  ISETP.NE.AND P6, PT, R19, RZ, PT ;  /* 0x000000ff1300720c */ /* 0x000fe40003fc5270 */
[----:B------:R-:W-:-:S05]  /*1a70*/  IADD3 R16, P0, PT, R16, 0x18, RZ ;  /* 0x0000001810107810 */ /* 0x000fca0007f1e0ff */
[----:B------:R-:W-:-:S06]  /*1a80*/  IMAD.X R17, RZ, RZ, R17, P0 ;  /* 0x000000ffff117224 */ /* 0x000fcc00000e0611 */
[----:B------:R-:W-:Y:S05]  /*1a90*/  @P6 BRA `(.L_x_35) ;  /* 0xfffffffc00b06947 */ /* 0x000fea000383ffff */
.L_x_19:
[----:B0-----:R-:W-:Y:S05]  /*1aa0*/  BSYNC.RECONVERGENT B6 ;  /* 0x0000000000067941 */ /* 0x001fea0003800200 */
.L_x_0:
[----:B------:R-:W-:Y:S01]  /*1ab0*/  MOV R0, 0x0 ;  /* 0x0000000000007802 */ /* 0x000fe20000000f00 */
[----:B------:R-:W0:Y:S01]  /*1ac0*/  LDCU.64 UR4, c[0x4][0x28] ;  /* 0x01000500ff0477ac */ /* 0x000e220008000a00 */
[----:B------:R-:W-:Y:S02]  /*1ad0*/  CS2R R6, SRZ ;  /* 0x0000000000067805 */ /* 0x000fe4000001ff00 */
[----:B------:R1:W2:Y:S01]  /*1ae0*/  LDC.64 R2, c[0x4][R0] ;  /* 0x0100000000027b82 */ /* 0x0002a20000000a00 */
[----:B0-----:R-:W-:Y:S01]  /*1af0*/  MOV R4, UR4 ;  /* 0x0000000400047c02 */ /* 0x001fe20008000f00 */
[----:B-1----:R-:W-:-:S07]  /*1b00*/  IMAD.U32 R5, RZ, RZ, UR5 ;  /* 0x00000005ff057e24 */ /* 0x002fce000f8e00ff */
[----:B------:R-:W-:-:S07]  /*1b10*/  LEPC R20, `(.L_x_36) ;  /* 0x000000001014794e */ /* 0x000fce0000000000 */
[----:B--2---:R-:W-:Y:S05]  /*1b20*/  CALL.ABS.NOINC R2 ;  /* 0x0000000002007343 */ /* 0x004fea0003c00000 */
.L_x_36:
[----:B------:R-:W-:Y:S05]  /*1b30*/  EXIT ;  /* 0x000000000000794d */ /* 0x000fea0003800000 */
.L_x_37:
[----:B------:R-:W-:-:S00]  /*1b40*/  BRA `(.L_x_37) ;  /* 0xfffffffc00fc7947 */ /* 0x000fc0000383ffff */
[----:B------:R-:W-:-:S00]  /*1b50*/  NOP ;  /* 0x0000000000007918 */ /* 0x000fc00000000000 */
        /* <DEDUP_REMOVED lines=10> */
.L_x_159:


//--------------------- .text._Z20add_new_tuple_device5tuple6StreammPS_ --------------------------
	.section	.text._Z20add_new_tuple_device5tuple6StreammPS_,"ax",@progbits
	.align	128
        .global         _Z20add_new_tuple_device5tuple6StreammPS_
        .type           _Z20add_new_tuple_device5tuple6StreammPS_,@function
        .size           _Z20add_new_tuple_device5tuple6StreammPS_,(.L_x_160 - _Z20add_new_tuple_device5tuple6StreammPS_)
        .other          _Z20add_new_tuple_device5tuple6StreammPS_,@"STO_CUDA_ENTRY STV_DEFAULT"
_Z20add_new_tuple_device5tuple6StreammPS_:
.text._Z20add_new_tuple_device5tuple6StreammPS_:
[----:B------:R-:W0:Y:S01]  /*0000*/  LDC R1, c[0x0][0x37c] ;  /* 0x0000df00ff017b82 */ /* 0x000e220000000800 */
[----:B------:R-:W1:Y:S01]  /*0010*/  LDCU UR6, c[0x0][0x398] ;  /* 0x00007300ff0677ac */ /* 0x000e620008000800 */
[----:B0-----:R-:W-:Y:S01]  /*0020*/  VIADD R1, R1, 0xffffffe8 ;  /* 0xffffffe801017836 */ /* 0x001fe20000000000 */
[----:B------:R-:W0:Y:S01]  /*0030*/  LDCU UR4, c[0x0][0x2f8] ;  /* 0x00005f00ff0477ac */ /* 0x000e220008000800 */
[----:B------:R-:W2:Y:S01]  /*0040*/  LDCU UR5, c[0x0][0x2fc] ;  /* 0x00005f80ff0577ac */ /* 0x000ea20008000800 */
[----:B------:R-:W3:Y:S01]  /*0050*/  LDCU.64 UR36, c[0x0][0x358] ;  /* 0x00006b00ff2477ac */ /* 0x000ee20008000a00 */
[----:B-1----:R-:W-:Y:S01]  /*0060*/  UISETP.NE.AND UP0, UPT, UR6, 0x1, UPT ;  /* 0x000000010600788c */ /* 0x002fe2000bf05270 */
[----:B0-----:R-:W-:-:S05]  /*0070*/  IADD3 R6, P0, PT, R1, UR4, RZ ;  /* 0x0000000401067c10 */ /* 0x001fca000ff1e0ff */
[----:B--2---:R-:W-:-:S03]  /*0080*/  IMAD.X R7, RZ, RZ, UR5, P0 ;  /* 0x00000005ff077e24 */ /* 0x004fc600080e06ff */
[----:B---3--:R-:W-:Y:S05]  /*0090*/  BRA.U UP0, `(.L_x_38) ;  /* 0x0000000100b87547 */ /* 0x008fea000b800000 */
[----:B------:R-:W0:Y:S08]  /*00a0*/  LDC.64 R10, c[0x4][0x8] ;  /* 0x01000200ff0a7b82 */ /* 0x000e300000000a00 */
[----:B------:R-:W1:Y:S08]  /*00b0*/  LDC.64 R4, c[0x0][0x3a8] ;  /* 0x0000ea00ff047b82 */ /* 0x000e700000000a00 */
[----:B------:R-:W2:Y:S08]  /*00c0*/  LDC R2, c[0x0][0x380] ;  /* 0x0000e000ff027b82 */ /* 0x000eb00000000800 */
[----:B------:R-:W3:Y:S01]  /*00d0*/  LDC.64 R14, c[0x0][0x388] ;  /* 0x0000e200ff0e7b82 */ /* 0x000ee20000000a00 */
[----:B0-----:R-:W4:Y:S01]  /*00e0*/  LDG.E.64 R8, desc[UR36][R10.64] ;  /* 0x000000240a087981 */ /* 0x001f22000c1e1b00 */
[----:B------:R-:W-:Y:S01]  /*00f0*/  HFMA2 R3, -RZ, RZ, 0, 0 ;  /* 0x00000000ff037431 */ /* 0x000fe200000001ff */
[----:B------:R-:W-:Y:S01]  /*0100*/  MOV R0, 0x0 ;  /* 0x0000000000007802 */ /* 0x000fe20000000f00 */
[----:B------:R-:W0:Y:S01]  /*0110*/  LDCU.64 UR4, c[0x4][0x18] ;  /* 0x01000300ff0477ac */ /* 0x000e220008000a00 */
[----:B----4-:R-:W-:-:S02]  /*0120*/  IMAD R17, R9, 0x18, RZ ;  /* 0x0000001809117824 */ /* 0x010fc400078e02ff */
[----:B-1----:R-:W-:-:S04]  /*0130*/  IMAD.WIDE.U32 R8, R8, 0x18, R4 ;  /* 0x0000001808087825 */ /* 0x002fc800078e0004 */
[----:B------:R-:W-:Y:S01]  /*0140*/  IMAD.MOV.U32 R16, RZ, RZ, R8 ;  /* 0x000000ffff107224 */ /* 0x000fe200078e0008 */
[----:B------:R-:W-:Y:S01]  /*0150*/  IADD3 R17, PT, PT, R9, R17, RZ ;  /* 0x0000001109117210 */ /* 0x000fe20007ffe0ff */
[----:B------:R-:W1:Y:S04]  /*0160*/  LDC R8, c[0x0][0x394] ;  /* 0x0000e500ff087b82 */ /* 0x000e680000000800 */
[----:B--2---:R2:W-:Y:S04]  /*0170*/  STG.E desc[UR36][R16.64], R2 ;  /* 0x0000000210007986 */ /* 0x0045e8000c101924 */
[----:B------:R-:W4:Y:S02]  /*0180*/  LDG.E.64 R12, desc[UR36][R10.64] ;  /* 0x000000240a0c7981 */ /* 0x000f24000c1e1b00 */
[----:B----4-:R-:W-:-:S02]  /*0190*/  IMAD R19, R13, 0x18, RZ ;  /* 0x000000180d137824 */ /* 0x010fc400078e02ff */
[----:B------:R-:W-:-:S04]  /*01a0*/  IMAD.WIDE.U32 R12, R12, 0x18, R4 ;  /* 0x000000180c0c7825 */ /* 0x000fc800078e0004 */
[----:B------:R-:W-:Y:S01]  /*01b0*/  IMAD.MOV.U32 R18, RZ, RZ, R12 ;  /* 0x000000ffff127224 */ /* 0x000fe200078e000c */
[----:B------:R-:W-:-:S05]  /*01c0*/  IADD3 R19, PT, PT, R13, R19, RZ ;  /* 0x000000130d137210 */ /* 0x000fca0007ffe0ff */
[----:B-1----:R2:W-:Y:S04]  /*01d0*/  STG.E desc[UR36][R18.64+0x14], R8 ;  /* 0x0000140812007986 */ /* 0x0025e8000c101924 */
[----:B------:R1:W4:Y:S01]  /*01e0*/  LDG.E.64 R12, desc[UR36][R10.64] ;  /* 0x000000240a0c7981 */ /* 0x000322000c1e1b00 */
[----:B------:R-:W-:-:S03]  /*01f0*/  MOV R9, RZ ;  /* 0x000000ff00097202 */ /* 0x000fc60000000f00 */
[----:B------:R2:W-:Y:S04]  /*0200*/  STL.64 [R1], R2 ;  /* 0x0000000201007387 */ /* 0x0005e80000100a00 */
[----:B------:R2:W-:Y:S01]  /*0210*/  STL.64 [R1+0x10], R8 ;  /* 0x0000100801007387 */ /* 0x0005e20000100a00 */
[----:B-1----:R2:W1:Y:S03]  /*0220*/  LDC.64 R10, c[0x4][R0] ;  /* 0x01000000000a7b82 */ /* 0x0024660000000a00 */
[----:B---3--:R2:W-:Y:S01]  /*0230*/  STL.64 [R1+0x8], R14 ;  /* 0x0000080e01007387 */ /* 0x0085e20000100a00 */
[----:B----4-:R-:W-:-:S04]  /*0240*/  IMAD.WIDE.U32 R4, R12, 0x18, R4 ;  /* 0x000000180c047825 */ /* 0x010fc800078e0004 */
[----:B------:R-:W-:Y:S02]  /*0250*/  IMAD R13, R13, 0x18, RZ ;  /* 0x000000180d0d7824 */ /* 0x000fe400078e02ff */
[----:B------:R-:W-:Y:S01]  /*0260*/  IMAD.MOV.U32 R12, RZ, RZ, R4 ;  /* 0x000000ffff0c7224 */ /* 0x000fe200078e0004 */
[----:B0-----:R-:W-:Y:S01]  /*0270*/  MOV R4, UR4 ;  /* 0x0000000400047c02 */ /* 0x001fe20008000f00 */
[----:B------:R-:W-:Y:S02]  /*0280*/  IMAD.IADD R13, R5, 0x1, R13 ;  /* 0x00000001050d7824 */ /* 0x000fe400078e020d */
[----:B------:R-:W-:-:S03]  /*0290*/  IMAD.U32 R5, RZ, RZ, UR5 ;  /* 0x00000005ff057e24 */ /* 0x000fc6000f8e00ff */
[----:B-1----:R2:W-:Y:S04]  /*02a0*/  STG.E.64 desc[UR36][R12.64+0x8], R14 ;  /* 0x0000080e0c007986 */ /* 0x0025e8000c101b24 */
[----:B------:R-:W-:-:S07]  /*02b0*/  LEPC R20, `(.L_x_39) ;  /* 0x000000001014794e */ /* 0x000fce0000000000 */
[----:B--2---:R-:W-:Y:S05]  /*02c0*/  CALL.ABS.NOINC R10 ;  /* 0x000000000a007343 */ /* 0x004fea0003c00000 */
.L_x_39:
[----:B------:R-:W0:Y:S08]  /*02d0*/  LDC.64 R4, c[0x4][0x8] ;  /* 0x01000200ff047b82 */ /* 0x000e300000000a00 */
[----:B------:R-:W1:Y:S01]  /*02e0*/  LDC.64 R8, c[0x0][0x3a0] ;  /* 0x0000e800ff087b82 */ /* 0x000e620000000a00 */
[----:B0-----:R-:W2:Y:S02]  /*02f0*/  LDG.E.64 R2, desc[UR36][R4.64] ;  /* 0x0000002404027981 */ /* 0x001ea4000c1e1b00 */
[----:B--2---:R-:W-:-:S04]  /*0300*/  IADD3 R7, P0, PT, R2, 0x1, RZ ;  /* 0x0000000102077810 */ /* 0x004fc80007f1e0ff */
[----:B------:R-:W-:Y:S02]  /*0310*/  IADD3.X R0, PT, PT, RZ, R3, RZ, P0, !PT ;  /* 0x00000003ff007210 */ /* 0x000fe400007fe4ff */
[----:B-1----:R-:W-:-:S04]  /*0320*/  ISETP.NE.U32.AND P0, PT, R7, R8, PT ;  /* 0x000000080700720c */ /* 0x002fc80003f05070 */
[----:B------:R-:W-:-:S04]  /*0330*/  ISETP.NE.AND.EX P0, PT, R0, R9, PT, P0 ;  /* 0x000000090000720c */ /* 0x000fc80003f05300 */
[----:B------:R-:W-:Y:S02]  /*0340*/  SEL R2, R7, RZ, P0 ;  /* 0x000000ff07027207 */ /* 0x000fe40000000000 */
[----:B------:R-:W-:-:S05]  /*0350*/  SEL R3, R0, RZ, P0 ;  /* 0x000000ff00037207 */ /* 0x000fca0000000000 */
[----:B------:R-:W-:Y:S01]  /*0360*/  STG.E.64 desc[UR36][R4.64], R2 ;  /* 0x0000000204007986 */ /* 0x000fe2000c101b24 */
[----:B------:R-:W-:Y:S05]  /*0370*/  EXIT ;  /* 0x000000000000794d */ /* 0x000fea0003800000 */
.L_x_38:
[----:B------:R-:W0:Y:S08]  /*0380*/  LDC.64 R14, c[0x4][0x10] ;  /* 0x01000400ff0e7b82 */ /* 0x000e300000000a00 */
[----:B------:R-:W1:Y:S08]  /*0390*/  LDC.64 R4, c[0x0][0x3a8] ;  /* 0x0000ea00ff047b82 */ /* 0x000e700000000a00 */
[----:B------:R-:W2:Y:S08]  /*03a0*/  LDC R2, c[0x0][0x380] ;  /* 0x0000e000ff027b82 */ /* 0x000eb00000000800 */
[----:B------:R-:W3:Y:S01]  /*03b0*/  LDC.64 R12, c[0x0][0x388] ;  /* 0x0000e200ff0c7b82 */ /* 0x000ee20000000a00 */
[----:B0-----:R-:W4:Y:S01]  /*03c0*/  LDG.E.64 R8, desc[UR36][R14.64] ;  /* 0x000000240e087981 */ /* 0x001f22000c1e1b00 */
[----:B------:R-:W-:Y:S01]  /*03d0*/  IMAD.MOV.U32 R3, RZ, RZ, RZ ;  /* 0x000000ffff037224 */ /* 0x000fe200078e00ff */
[----:B------:R-:W-:Y:S01]  /*03e0*/  MOV R0, 0x0 ;  /* 0x0000000000007802 */ /* 0x000fe20000000f00 */
[----:B------:R-:W0:Y:S01]  /*03f0*/  LDCU.64 UR4, c[0x4][0x18] ;  /* 0x01000300ff0477ac */ /* 0x000e220008000a00 */
[----:B----4-:R-:W-:-:S02]  /*0400*/  IMAD R17, R9, 0x18, RZ ;  /* 0x0000001809117824 */ /* 0x010fc400078e02ff */
[----:B-1----:R-:W-:-:S04]  /*0410*/  IMAD.WIDE.U32 R8, R8, 0x18, R4 ;  /* 0x0000001808087825 */ /* 0x002fc800078e0004 */
[----:B------:R-:W-:Y:S01]  /*0420*/  IMAD.IADD R17, R9, 0x1, R17 ;  /* 0x0000000109117824 */ /* 0x000fe200078e0211 */
[----:B------:R-:W-:Y:S02]  /*0430*/  MOV R16, R8 ;  /* 0x0000000800107202 */ /* 0x000fe40000000f00 */
[----:B------:R-:W1:Y:S03]  /*0440*/  LDC R8, c[0x0][0x394] ;  /* 0x0000e500ff087b82 */ /* 0x000e660000000800 */
[----:B--2---:R2:W-:Y:S04]  /*0450*/  STG.E desc[UR36][R16.64], R2 ;  /* 0x0000000210007986 */ /* 0x0045e8000c101924 */
[----:B------:R-:W4:Y:S02]  /*0460*/  LDG.E.64 R10, desc[UR36][R14.64] ;  /* 0x000000240e0a7981 */ /* 0x000f24000c1e1b00 */
[----:B----4-:R-:W-:-:S02]  /*0470*/  IMAD R19, R11, 0x18, RZ ;  /* 0x000000180b137824 */ /* 0x010fc400078e02ff */
[----:B------:R-:W-:-:S04]  /*0480*/  IMAD.WIDE.U32 R10, R10, 0x18, R4 ;  /* 0x000000180a0a7825 */ /* 0x000fc800078e0004 */
[----:B------:R-:W-:Y:S01]  /*0490*/  IMAD.IADD R19, R11, 0x1, R19 ;  /* 0x000000010b137824 */ /* 0x000fe200078e0213 */
[----:B------:R-:W-:-:S05]  /*04a0*/  MOV R18, R10 ;  /* 0x0000000a00127202 */ /* 0x000fca0000000f00 */
[----:B-1----:R2:W-:Y:S04]  /*04b0*/  STG.E desc[UR36][R18.64+0x14], R8 ;  /* 0x0000140812007986 */ /* 0x0025e8000c101924 */
[----:B------:R1:W4:Y:S01]  /*04c0*/  LDG.E.64 R10, desc[UR36][R14.64] ;  /* 0x000000240e0a7981 */ /* 0x000322000c1e1b00 */
[----:B------:R-:W-:-:S03]  /*04d0*/  IMAD.MOV.U32 R9, RZ, RZ, RZ ;  /* 0x000000ffff097224 */ /* 0x000fc600078e00ff */
[----:B------:R2:W-:Y:S04]  /*04e0*/  STL.64 [R1], R2 ;  /* 0x0000000201007387 */ /* 0x0005e80000100a00 */
[----:B------:R2:W-:Y:S01]  /*04f0*/  STL.64 [R1+0x10], R8 ;  /* 0x0000100801007387 */ /* 0x0005e20000100a00 */
[----:B-1----:R2:W1:Y:S03]  /*0500*/  LDC.64 R14, c[0x4][R0] ;  /* 0x01000000000e7b82 */ /* 0x0024660000000a00 */
[----:B---3--:R2:W-:Y:S01]  /*0510*/  STL.64 [R1+0x8], R12 ;  /* 0x0000080c01007387 */ /* 0x0085e20000100a00 */
[----:B----4-:R-:W-:-:S04]  /*0520*/  IMAD.WIDE.U32 R4, R10, 0x18, R4 ;  /* 0x000000180a047825 */ /* 0x010fc800078e0004 */
[----:B------:R-:W-:Y:S01]  /*0530*/  IMAD R11, R11, 0x18, RZ ;  /* 0x000000180b0b7824 */ /* 0x000fe200078e02ff */
[----:B------:R-:W-:Y:S01]  /*0540*/  MOV R10, R4 ;  /* 0x00000004000a7202 */ /* 0x000fe20000000f00 */
[----:B0-----:R-:W-:-:S03]  /*0550*/  IMAD.U32 R4, RZ, RZ, UR4 ;  /* 0x00000004ff047e24 */ /* 0x001fc6000f8e00ff */
[----:B------:R-:W-:Y:S02]  /*0560*/  IADD3 R11, PT, PT, R5, R11, RZ ;  /* 0x0000000b050b7210 */ /* 0x000fe40007ffe0ff */
[----:B------:R-:W-:-:S03]  /*0570*/  MOV R5, UR5 ;  /* 0x0000000500057c02 */ /* 0x000fc60008000f00 */
[----:B-1----:R2:W-:Y:S04]  /*0580*/  STG.E.64 desc[UR36][R10.64+0x8], R12 ;  /* 0x0000080c0a007986 */ /* 0x0025e8000c101b24 */
[----:B------:R-:W-:-:S07]  /*0590*/  LEPC R20, `(.L_x_40) ;  /* 0x000000001014794e */ /* 0x000fce0000000000 */
[----:B--2---:R-:W-:Y:S05]  /*05a0*/  CALL.ABS.NOINC R14 ;  /* 0x000000000e007343 */ /* 0x004fea0003c00000 */
.L_x_40:
[----:B------:R-:W0:Y:S08]  /*05b0*/  LDC.64 R4, c[0x4][0x10] ;  /* 0x01000400ff047b82 */ /* 0x000e300000000a00 */
[----:B------:R-:W1:Y:S01]  /*05c0*/  LDC.64 R8, c[0x0][0x3a0] ;  /* 0x0000e800ff087b82 */ /* 0x000e620000000a00 */
[----:B0-----:R-:W2:Y:S02]  /*05d0*/  LDG.E.64 R2, desc[UR36][R4.64] ;  /* 0x0000002404027981 */ /* 0x001ea4000c1e1b00 */
[----:B--2---:R-:W-:-:S05]  /*05e0*/  IADD3 R7, P0, PT, R2, 0x1, RZ ;  /* 0x0000000102077810 */ /* 0x004fca0007f1e0ff */
[----:B------:R-:W-:Y:S01]  /*05f0*/  IMAD.X R0, RZ, RZ, R3, P0 ;  /* 0x000000ffff007224 */ /* 0x000fe200000e0603 */
[----:B-1----:R-:W-:-:S04]  /*0600*/  ISETP.NE.U32.AND P0, PT, R7, R8, PT ;  /* 0x000000080700720c */ /* 0x002fc80003f05070 */
[----:B------:R-:W-:-:S04]  /*0610*/  ISETP.NE.AND.EX P0, PT, R0, R9, PT, P0 ;  /* 0x000000090000720c */ /* 0x000fc80003f05300 */
[----:B------:R-:W-:Y:S02]  /*0620*/  SEL R2, R7, RZ, P0 ;  /* 0x000000ff07027207 */ /* 0x000fe40000000000 */
[----:B------:R-:W-:-:S05]  /*0630*/  SEL R3, R0, RZ, P0 ;  /* 0x000000ff00037207 */ /* 0x000fca0000000000 */
[----:B------:R-:W-:Y:S01]  /*0640*/  STG.E.64 desc[UR36][R4.64], R2 ;  /* 0x0000000204007986 */ /* 0x000fe2000c101b24 */
[----:B------:R-:W-:Y:S05]  /*0650*/  EXIT ;  /* 0x000000000000794d */ /* 0x000fea0003800000 */
.L_x_41:
        /* <DEDUP_REMOVED lines=10> */
.L_x_160:


//--------------------- .text._Z18compare_kernel_ipt5tuplePimPS_ --------------------------
	.section	.text._Z18compare_kernel_ipt5tuplePimPS_,"ax",@progbits
	.align	128
        .global         _Z18compare_kernel_ipt5tuplePimPS_
        .type           _Z18compare_kernel_ipt5tuplePimPS_,@function
        .size           _Z18compare_kernel_ipt5tuplePimPS_,(.L_x_161 - _Z18compare_kernel_ipt5tuplePimPS_)
        .other          _Z18compare_kernel_ipt5tuplePimPS_,@"STO_CUDA_ENTRY STV_DEFAULT"
_Z18compare_kernel_ipt5tuplePimPS_:
.text._Z18compare_kernel_ipt5tuplePimPS_:
[----:B------:R-:W0:Y:S01]  /*0000*/  LDC R1, c[0x0][0x37c] ;  /* 0x0000df00ff017b82 */ /* 0x000e220000000800 */
[----:B------:R-:W1:Y:S01]  /*0010*/  S2R R26, SR_TID.X ;  /* 0x00000000001a7919 */ /* 0x000e620000002100 */
[----:B------:R-:W2:Y:S06]  /*0020*/  LDCU UR5, c[0x0][0x2fc] ;  /* 0x00005f80ff0577ac */ /* 0x000eac0008000800 */
[----:B------:R-:W1:Y:S01]  /*0030*/  S2UR UR4, SR_CTAID.X ;  /* 0x00000000000479c3 */ /* 0x000e620000002500 */
[----:B0-----:R-:W-:Y:S01]  /*0040*/  VIADD R1, R1, 0xffffffe8 ;  /* 0xffffffe801017836 */ /* 0x001fe20000000000 */
[----:B------:R-:W-:Y:S01]  /*0050*/  BSSY.RECONVERGENT B8, `(.L_x_42) ;  /* 0x000053f000087945 */ /* 0x000fe20003800200 */
[----:B------:R-:W0:Y:S01]  /*0060*/  LDCU.64 UR38, c[0x0][0x3a0] ;  /* 0x00007400ff2677ac */ /* 0x000e220008000a00 */
[----:B------:R-:W3:Y:S04]  /*0070*/  LDCU.64 UR36, c[0x0][0x358] ;  /* 0x00006b00ff2477ac */ /* 0x000ee80008000a00 */
[----:B------:R-:W1:Y:S01]  /*0080*/  LDC R3, c[0x0][0x360] ;  /* 0x0000d800ff037b82 */ /* 0x000e620000000800 */
[----:B------:R-:W4:Y:S01]  /*0090*/  LDCU UR42, c[0x0][0x380] ;  /* 0x00007000ff2a77ac */ /* 0x000f220008000800 */
[----:B------:R-:W0:Y:S01]  /*00a0*/  LDCU.64 UR40, c[0x0][0x388] ;  /* 0x00007100ff2877ac */ /* 0x000e220008000a00 */
[----:B-1----:R-:W-:Y:S01]  /*00b0*/  IMAD R26, R3, UR4, R26 ;  /* 0x00000004031a7c24 */ /* 0x002fe2000f8e021a */
[----:B------:R-:W1:Y:S03]  /*00c0*/  LDCU UR4, c[0x0][0x2f8] ;  /* 0x00005f00ff0477ac */ /* 0x000e660008000800 */
[----:B------:R-:W-:-:S03]  /*00d0*/  IMAD.WIDE.U32 R4, R26, 0x20, RZ ;  /* 0x000000201a047825 */ /* 0x000fc600078e00ff */
[----:B------:R-:W-:-:S04]  /*00e0*/  IADD3 R0, P1, PT, R4, 0x20, RZ ;  /* 0x0000002004007810 */ /* 0x000fc80007f3e0ff */
[----:B0-----:R-:W-:Y:S01]  /*00f0*/  ISETP.GE.U32.AND P0, PT, R0, UR38, PT ;  /* 0x0000002600007c0c */ /* 0x001fe2000bf06070 */
[----:B------:R-:W-:-:S05]  /*0100*/  IMAD.X R0, RZ, RZ, R5, P1 ;  /* 0x000000ffff007224 */ /* 0x000fca00008e0605 */
[----:B------:R-:W-:Y:S02]  /*0110*/  ISETP.GE.U32.AND.EX P0, PT, R0, UR39, PT, P0 ;  /* 0x0000002700007c0c */ /* 0x000fe4000bf06100 */
[----:B-1----:R-:W-:-:S05]  /*0120*/  IADD3 R24, P1, PT, R1, UR4, RZ ;  /* 0x0000000401187c10 */ /* 0x002fca000ff3e0ff */
[----:B--2---:R-:W-:-:S06]  /*0130*/  IMAD.X R2, RZ, RZ, UR5, P1 ;  /* 0x00000005ff027e24 */ /* 0x004fcc00088e06ff */
[----:B---34-:R-:W-:Y:S05]  /*0140*/  @P0 BRA `(.L_x_43) ;  /* 0x00000044001c0947 */ /* 0x018fea0003800000 */
[----:B------:R-:W0:Y:S01]  /*0150*/  LDC.64 R16, c[0x0][0x3a8] ;  /* 0x0000ea00ff107b82 */ /* 0x000e220000000a00 */
[----:B------:R-:W-:Y:S01]  /*0160*/  UMOV UR4, URZ ;  /* 0x000000ff00047c82 */ /* 0x000fe20008000000 */
[----:B0-----:R-:W-:-:S04]  /*0170*/  IMAD.WIDE.U32 R16, R26, 0x18, R16 ;  /* 0x000000181a107825 */ /* 0x001fc800078e0010 */
[----:B------:R-:W-:Y:S01]  /*0180*/  VIADD R17, R17, UR4 ;  /* 0x0000000411117c36 */ /* 0x000fe20008000000 */
[----:B------:R-:W0:Y:S04]  /*0190*/  LDCU.64 UR4, c[0x0][0x388] ;  /* 0x00007100ff0477ac */ /* 0x000e280008000a00 */
[----:B------:R-:W0:Y:S01]  /*01a0*/  LDG.E.64 R4, desc[UR36][R16.64+0x8] ;  /* 0x0000082410047981 */ /* 0x000e22000c1e1b00 */
[----:B------:R-:W-:Y:S01]  /*01b0*/  BSSY.RECONVERGENT B6, `(.L_x_44) ;  /* 0x0000023000067945 */ /* 0x000fe20003800200 */
[----:B------:R-:W-:Y:S02]  /*01c0*/  IMAD.MOV.U32 R25, RZ, RZ, RZ ;  /* 0x000000ffff197224 */ /* 0x000fe400078e00ff */
[----:B------:R-:W-:Y:S01]  /*01d0*/  IMAD.MOV.U32 R19, RZ, RZ, RZ ;  /* 0x000000ffff137224 */ /* 0x000fe200078e00ff */
[----:B0-----:R-:W-:-:S02]  /*01e0*/  IADD3 R7, P0, PT, -R4, UR4, RZ ;  /* 0x0000000404077c10 */ /* 0x001fc4000ff1e1ff */
[----:B------:R-:W-:Y:S01]  /*01f0*/  IADD3 R0, P1, PT, R4, -UR4, RZ ;  /* 0x8000000404007c10 */ /* 0x000fe2000ff3e0ff */
[----:B------:R-:W0:Y:S01]  /*0200*/  LDCU UR4, c[0x0][0x394] ;  /* 0x00007280ff0477ac */ /* 0x000e220008000800 */
[C---:B------:R-:W-:Y:S02]  /*0210*/  IADD3.X R4, PT, PT, ~R5.reuse, UR5, RZ, P0, !PT ;  /* 0x0000000505047c10 */ /* 0x040fe400087fe5ff */
[----:B------:R-:W-:Y:S02]  /*0220*/  IADD3.X R3, PT, PT, R5, ~UR5, RZ, P1, !PT ;  /* 0x8000000505037c10 */ /* 0x000fe40008ffe4ff */
[----:B------:R-:W-:-:S04]  /*0230*/  ISETP.LT.U32.AND P0, PT, R7, R0, PT ;  /* 0x000000000700720c */ /* 0x000fc80003f01070 */
[----:B------:R-:W-:-:S04]  /*0240*/  ISETP.LT.U32.AND.EX P0, PT, R4, R3, PT, P0 ;  /* 0x000000030400720c */ /* 0x000fc80003f01100 */
[----:B------:R-:W-:Y:S02]  /*0250*/  SEL R0, R7, R0, P0 ;  /* 0x0000000007007207 */ /* 0x000fe40000000000 */
[----:B------:R-:W-:Y:S02]  /*0260*/  SEL R3, R4, R3, P0 ;  /* 0x0000000304037207 */ /* 0x000fe40000000000 */
[----:B------:R-:W-:Y:S01]  /*0270*/  ISETP.GT.U32.AND P0, PT, R0, 0x1869f, PT ;  /* 0x0001869f0000780c */ /* 0x000fe20003f04070 */
[----:B0-----:R-:W-:-:S03]  /*0280*/  IMAD.U32 R18, RZ, RZ, UR4 ;  /* 0x00000004ff127e24 */ /* 0x001fc6000f8e00ff */
[----:B------:R-:W-:-:S13]  /*0290*/  ISETP.GT.U32.AND.EX P0, PT, R3, RZ, PT, P0 ;  /* 0x000000ff0300720c */ /* 0x000fda0003f04100 */
[----:B------:R-:W-:Y:S05]  /*02a0*/  @P0 BRA `(.L_x_45) ;  /* 0x00000000004c0947 */ /* 0x000fea0003800000 */
[----:B------:R-:W2:Y:S01]  /*02b0*/  LDG.E R3, desc[UR36][R16.64] ;  /* 0x0000002410037981 */ /* 0x000ea2000c1e1900 */
[----:B------:R-:W2:Y:S02]  /*02c0*/  LDC R8, c[0x0][0x380] ;  /* 0x0000e000ff087b82 */ /* 0x000ea40000000800 */
[----:B--2---:R-:W-:-:S13]  /*02d0*/  ISETP.NE.AND P0, PT, R3, R8, PT ;  /* 0x000000080300720c */ /* 0x004fda0003f05270 */
[----:B------:R-:W-:Y:S05]  /*02e0*/  @P0 BRA `(.L_x_45) ;  /* 0x00000000003c0947 */ /* 0x000fea0003800000 */
[----:B------:R-:W0:Y:S01]  /*02f0*/  LDC.64 R12, c[0x0][0x388] ;  /* 0x0000e200ff0c7b82 */ /* 0x000e220000000a00 */
[----:B------:R-:W-:Y:S01]  /*0300*/  IMAD.MOV.U32 R9, RZ, RZ, RZ ;  /* 0x000000ffff097224 */ /* 0x000fe200078e00ff */
[----:B------:R-:W-:Y:S01]  /*0310*/  MOV R0, 0x0 ;  /* 0x0000000000007802 */ /* 0x000fe20000000f00 */
[----:B------:R1:W-:Y:S01]  /*0320*/  STL.64 [R1+0x10], R18 ;  /* 0x0000101201007387 */ /* 0x0003e20000100a00 */
[----:B------:R-:W2:Y:S01]  /*0330*/  LDCU.64 UR4, c[0x4][0x18] ;  /* 0x01000300ff0477ac */ /* 0x000ea20008000a00 */
[----:B------:R-:W-:Y:S02]  /*0340*/  IMAD.MOV.U32 R6, RZ, RZ, R24 ;  /* 0x000000ffff067224 */ /* 0x000fe400078e0018 */
[----:B------:R1:W-:Y:S01]  /*0350*/  STL.64 [R1], R8 ;  /* 0x0000000801007387 */ /* 0x0003e20000100a00 */
[----:B------:R1:W3:Y:S01]  /*0360*/  LDC.64 R10, c[0x4][R0] ;  /* 0x01000000000a7b82 */ /* 0x0002e20000000a00 */
[----:B------:R-:W-:Y:S02]  /*0370*/  IMAD.MOV.U32 R7, RZ, RZ, R2 ;  /* 0x000000ffff077224 */ /* 0x000fe400078e0002 */
[----:B--2---:R-:W-:Y:S01]  /*0380*/  IMAD.U32 R4, RZ, RZ, UR4 ;  /* 0x00000004ff047e24 */ /* 0x004fe2000f8e00ff */
[----:B0-----:R1:W-:Y:S01]  /*0390*/  STL.64 [R1+0x8], R12 ;  /* 0x0000080c01007387 */ /* 0x0013e20000100a00 */
[----:B------:R-:W-:-:S07]  /*03a0*/  IMAD.U32 R5, RZ, RZ, UR5 ;  /* 0x00000005ff057e24 */ /* 0x000fce000f8e00ff */
[----:B------:R-:W-:-:S07]  /*03b0*/  LEPC R20, `(.L_x_46) ;  /* 0x000000001014794e */ /* 0x000fce0000000000 */
[----:B-1-3--:R-:W-:Y:S05]  /*03c0*/  CALL.ABS.NOINC R10 ;  /* 0x000000000a007343 */ /* 0x00afea0003c00000 */
.L_x_46:
[----:B------:R-:W-:-:S07]  /*03d0*/  IMAD.MOV.U32 R25, RZ, RZ, 0x1 ;  /* 0x00000001ff197424 */ /* 0x000fce00078e00ff */
.L_x_45:
[----:B------:R-:W-:Y:S05]  /*03e0*/  BSYNC.RECONVERGENT B6 ;  /* 0x0000000000067941 */ /* 0x000fea0003800200 */
.L_x_44:
[----:B------:R-:W2:Y:S01]  /*03f0*/  LDG.E.64 R4, desc[UR36][R16.64+0x308] ;  /* 0x0003082410047981 */ /* 0x000ea2000c1e1b00 */
[----:B------:R-:W2:Y:S01]  /*0400*/  LDCU.64 UR4, c[0x0][0x388] ;  /* 0x00007100ff0477ac */ /* 0x000ea20008000a00 */
[----:B------:R-:W-:Y:S01]  /*0410*/  BSSY.RECONVERGENT B6, `(.L_x_47) ;  /* 0x000001f000067945 */ /* 0x000fe20003800200 */
[C---:B--2---:R-:W-:Y:S02]  /*0420*/  IADD3 R7, P0, PT, -R4.reuse, UR4, RZ ;  /* 0x0000000404077c10 */ /* 0x044fe4000ff1e1ff */
[----:B------:R-:W-:Y:S02]  /*0430*/  IADD3 R0, P1, PT, R4, -UR4, RZ ;  /* 0x8000000404007c10 */ /* 0x000fe4000ff3e0ff */
[C---:B------:R-:W-:Y:S02]  /*0440*/  IADD3.X R4, PT, PT, ~R5.reuse, UR5, RZ, P0, !PT ;  /* 0x0000000505047c10 */ /* 0x040fe400087fe5ff */
[----:B------:R-:W-:Y:S02]  /*0450*/  IADD3.X R3, PT, PT, R5, ~UR5, RZ, P1, !PT ;  /* 0x8000000505037c10 */ /* 0x000fe40008ffe4ff */
[----:B------:R-:W-:-:S04]  /*0460*/  ISETP.LT.U32.AND P0, PT, R7, R0, PT ;  /* 0x000000000700720c */ /* 0x000fc80003f01070 */
[----:B------:R-:W-:-:S04]  /*0470*/  ISETP.LT.U32.AND.EX P0, PT, R4, R3, PT, P0 ;  /* 0x000000030400720c */ /* 0x000fc80003f01100 */
[----:B------:R-:W-:Y:S02]  /*0480*/  SEL R0, R7, R0, P0 ;  /* 0x0000000007007207 */ /* 0x000fe40000000000 */
[----:B------:R-:W-:Y:S02]  /*0490*/  SEL R3, R4, R3, P0 ;  /* 0x0000000304037207 */ /* 0x000fe40000000000 */
[----:B------:R-:W-:-:S04]  /*04a0*/  ISETP.GT.U32.AND P0, PT, R0, 0x1869f, PT ;  /* 0x0001869f0000780c */ /* 0x000fc80003f04070 */
        /* <DEDUP_REMOVED lines=20> */
.L_x_49:
[----:B------:R-:W-:-:S07]  /*05f0*/  LOP3.LUT R25, R25, 0x2, RZ, 0xfc, !PT ;  /* 0x0000000219197812 */ /* 0x000fce00078efcff */
.L_x_48:
[----:B------:R-:W-:Y:S05]  /*0600*/  BSYNC.RECONVERGENT B6 ;  /* 0x0000000000067941 */ /* 0x000fea0003800200 */
.L_x_47:
        /* <DEDUP_REMOVED lines=32> */
.L_x_52:
[----:B------:R-:W-:-:S07]  /*0810*/  LOP3.LUT R25, R25, 0x4, RZ, 0xfc, !PT ;  /* 0x0000000419197812 */ /* 0x000fce00078efcff */
.L_x_51:
[----:B------:R-:W-:Y:S05]  /*0820*/  BSYNC.RECONVERGENT B6 ;  /* 0x0000000000067941 */ /* 0x000fea0003800200 */
.L_x_50:
        /* <DEDUP_REMOVED lines=32> */
.L_x_55:
[----:B------:R-:W-:-:S07]  /*0a30*/  LOP3.LUT R25, R25, 0x8, RZ, 0xfc, !PT ;  /* 0x0000000819197812 */ /* 0x000fce00078efcff */
.L_x_54:
[----:B------:R-:W-:Y:S05]  /*0a40*/  BSYNC.RECONVERGENT B6 ;  /* 0x0000000000067941 */ /* 0x000fea0003800200 */
.L_x_53:
        /* <DEDUP_REMOVED lines=32> */
.L_x_58:
[----:B------:R-:W-:-:S07]  /*0c50*/  LOP3.LUT R25, R25, 0x10, RZ, 0xfc, !PT ;  /* 0x0000001019197812 */ /* 0x000fce00078efcff */
.L_x_57:
[----:B------:R-:W-:Y:S05]  /*0c60*/  BSYNC.RECONVERGENT B6 ;  /* 0x0000000000067941 */ /* 0x000fea0003800200 */
.L_x_56:
        /* <DEDUP_REMOVED lines=32> */
.L_x_61:
[----:B------:R-:W-:-:S07]  /*0e70*/  LOP3.LUT R25, R25, 0x20, RZ, 0xfc, !PT ;  /* 0x0000002019197812 */ /* 0x000fce00078efcff */
.L_x_60:
[----:B------:R-:W-:Y:S05]  /*0e80*/  BSYNC.RECONVERGENT B6 ;  /* 0x0000000000067941 */ /* 0x000fea0003800200 */
.L_x_59:
        /* <DEDUP_REMOVED lines=32> */
.L_x_64:
[----:B------:R-:W-:-:S07]  /*1090*/  LOP3.LUT R25, R25, 0x40, RZ, 0xfc, !PT ;  /* 0x0000004019197812 */ /* 0x000fce00078efcff */
.L_x_63:
[----:B------:R-:W-:Y:S05]  /*10a0*/  BSYNC.RECONVERGENT B6 ;  /* 0x0000000000067941 */ /* 0x000fea0003800200 */
.L_x_62:
        /* <DEDUP_REMOVED lines=32> */
.L_x_67:
[----:B------:R-:W-:-:S07]  /*12b0*/  LOP3.LUT R25, R25, 0x80, RZ, 0xfc, !PT ;  /* 0x0000008019197812 */ /* 0x000fce00078efcff */
.L_x_66:
[----:B------:R-:W-:Y:S05]  /*12c0*/  BSYNC.RECONVERGENT B6 ;  /* 0x0000000000067941 */ /* 0x000fea0003800200 */
.L_x_65:
        /* <DEDUP_REMOVED lines=32> */
.L_x_70:
[----:B------:R-:W-:-:S07]  /*14d0*/  LOP3.LUT R25, R25, 0x100, RZ, 0xfc, !PT ;  /* 0x0000010019197812 */ /* 0x000fce00078efcff */
.L_x_69:
[----:B------:R-:W-:Y:S05]  /*14e0*/  BSYNC.RECONVERGENT B6 ;  /* 0x0000000000067941 */ /* 0x000fea0003800200 */
.L_x_68:
        /* <DEDUP_REMOVED lines=32> */
.L_x_73:
[----:B------:R-:W-:-:S07]  /*16f0*/  LOP3.LUT R25, R25, 0x200, RZ, 0xfc, !PT ;  /* 0x0000020019197812 */ /* 0x000fce00078efcff */
.L_x_72:
[----:B------:R-:W-:Y:S05]  /*1700*/  BSYNC.RECONVERGENT B6 ;  /* 0x0000000000067941 */ /* 0x000fea0003800200 */
.L_x_71:
        /* <DEDUP_REMOVED lines=32> */
.L_x_76:
[----:B------:R-:W-:-:S07]  /*1910*/  LOP3.LUT R25, R25, 0x400, RZ, 0xfc, !PT ;  /* 0x0000040019197812 */ /* 0x000fce00078efcff */
.L_x_75:
[----:B------:R-:W-:Y:S05]  /*1920*/  BSYNC.RECONVERGENT B6 ;  /* 0x0000000000067941 */ /* 0x000fea0003800200 */
.L_x_74:
        /* <DEDUP_REMOVED lines=32> */
.L_x_79:
[----:B------:R-:W-:-:S07]  /*1b30*/  LOP3.LUT R25, R25, 0x800, RZ, 0xfc, !PT ;  /* 0x0000080019197812 */ /* 0x000fce00078efcff */
.L_x_78:
[----:B------:R-:W-:Y:S05]  /*1b40*/  BSYNC.RECONVERGENT B6 ;  /* 0x0000000000067941 */ /* 0x000fea0003800200 */
.L_x_77:
        /* <DEDUP_REMOVED lines=32> */
.L_x_82:
[----:B------:R-:W-:-:S07]  /*1d50*/  LOP3.LUT R25, R25, 0x1000, RZ, 0xfc, !PT ;  /* 0x0000100019197812 */ /* 0x000fce00078efcff */
.L_x_81:
[----:B------:R-:W-:Y:S05]  /*1d60*/  BSYNC.RECONVERGENT B6 ;  /* 0x0000000000067941 */ /* 0x000fea0003800200 */
.L_x_80:
        /* <DEDUP_REMOVED lines=32> */
.L_x_85:
[----:B------:R-:W-:-:S07]  /*1f70*/  LOP3.LUT R25, R25, 0x2000, RZ, 0xfc, !PT ;  /* 0x0000200019197812 */ /* 0x000fce00078efcff */
.L_x_84:
[----:B------:R-:W-:Y:S05]  /*1f80*/  BSYNC.RECONVERGENT B6 ;  /* 0x0000000000067941 */ /* 0x000fea0003800200 */
.L_x_83:
        /* <DEDUP_REMOVED lines=32> */
.L_x_88:
[----:B------:R-:W-:-:S07]  /*2190*/  LOP3.LUT R25, R25, 0x4000, RZ, 0xfc, !PT ;  /* 0x0000400019197812 */ /* 0x000fce00078efcff */
.L_x_87:
[----:B------:R-:W-:Y:S05]  /*21a0*/  BSYNC.RECONVERGENT B6 ;  /* 0x0000000000067941 */ /* 0x000fea0003800200 */
.L_x_86:
        /* <DEDUP_REMOVED lines=32> */
.L_x_91:
[----:B------:R-:W-:-:S07]  /*23b0*/  LOP3.LUT R25, R25, 0x8000, RZ, 0xfc, !PT ;  /* 0x0000800019197812 */ /* 0x000fce00078efcff */
.L_x_90:
[----:B------:R-:W-:Y:S05]  /*23c0*/  BSYNC.RECONVERGENT B6 ;  /* 0x0000000000067941 */ /* 0x000fea0003800200 */
.L_x_89:
        /* <DEDUP_REMOVED lines=32> */
.L_x_94:
[----:B------:R-:W-:-:S07]  /*25d0*/  LOP3.LUT R25, R25, 0x10000, RZ, 0xfc, !PT ;  /* 0x0001000019197812 */ /* 0x000fce00078efcff */
.L_x_93:
[----:B------:R-:W-:Y:S05]  /*25e0*/  BSYNC.RECONVERGENT B6 ;  /* 0x0000000000067941 */ /* 0x000fea0003800200 */
.L_x_92:
        /* <DEDUP_REMOVED lines=32> */
.L_x_97:
[----:B------:R-:W-:-:S07]  /*27f0*/  LOP3.LUT R25, R25, 0x20000, RZ, 0xfc, !PT ;  /* 0x0002000019197812 */ /* 0x000fce00078efcff */
.L_x_96:
[----:B------:R-:W-:Y:S05]  /*2800*/  BSYNC.RECONVERGENT B6 ;  /* 0x0000000000067941 */ /* 0x000fea0003800200 */
.L_x_95:
        /* <DEDUP_REMOVED lines=32> */
.L_x_100:
[----:B------:R-:W-:-:S07]  /*2a10*/  LOP3.LUT R25, R25, 0x40000, RZ, 0xfc, !PT ;  /* 0x0004000019197812 */ /* 0x000fce00078efcff */
.L_x_99:
[----:B------:R-:W-:Y:S05]  /*2a20*/  BSYNC.RECONVERGENT B6 ;  /* 0x0000000000067941 */ /* 0x000fea0003800200 */
.L_x_98:
        /* <DEDUP_REMOVED lines=32> */
.L_x_103:
[----:B------:R-:W-:-:S07]  /*2c30*/  LOP3.LUT R25, R25, 0x80000, RZ, 0xfc, !PT ;  /* 0x0008000019197812 */ /* 0x000fce00078efcff */
.L_x_102:
[----:B------:R-:W-:Y:S05]  /*2c40*/  BSYNC.RECONVERGENT B6 ;  /* 0x0000000000067941 */ /* 0x000fea0003800200 */
.L_x_101:
        /* <DEDUP_REMOVED lines=32> */
.L_x_106:
[----:B------:R-:W-:-:S07]  /*2e50*/  LOP3.LUT R25, R25, 0x100000, RZ, 0xfc, !PT ;  /* 0x0010000019197812 */ /* 0x000fce00078efcff */
.L_x_105:
[----:B------:R-:W-:Y:S05]  /*2e60*/  BSYNC.RECONVERGENT B6 ;  /* 0x0000000000067941 */ /* 0x000fea0003800200 */
.L_x_104:
        /* <DEDUP_REMOVED lines=32> */
.L_x_109:
[----:B------:R-:W-:-:S07]  /*3070*/  LOP3.LUT R25, R25, 0x200000, RZ, 0xfc, !PT ;  /* 0x0020000019197812 */ /* 0x000fce00078efcff */
.L_x_108:
[----:B------:R-:W-:Y:S05]  /*3080*/  BSYNC.RECONVERGENT B6 ;  /* 0x0000000000067941 */ /* 0x000fea0003800200 */
.L_x_107:
        /* <DEDUP_REMOVED lines=32> */
.L_x_112:
[----:B------:R-:W-:-:S07]  /*3290*/  LOP3.LUT R25, R25, 0x400000, RZ, 0xfc, !PT ;  /* 0x0040000019197812 */ /* 0x000fce00078efcff */
.L_x_111:
[----:B------:R-:W-:Y:S05]  /*32a0*/  BSYNC.RECONVERGENT B6 ;  /* 0x0000000000067941 */ /* 0x000fea0003800200 */
.L_x_110:
        /* <DEDUP_REMOVED lines=32> */
.L_x_115:
[----:B------:R-:W-:-:S07]  /*34b0*/  LOP3.LUT R25, R25, 0x800000, RZ, 0xfc, !PT ;  /* 0x0080000019197812 */ /* 0x000fce00078efcff */
.L_x_114:
[----:B------:R-:W-:Y:S05]  /*34c0*/  BSYNC.RECONVERGENT B6 ;  /* 0x0000000000067941 */ /* 0x000fea0003800200 */
.L_x_113:
        /* <DEDUP_REMOVED lines=32> */
.L_x_118:
[----:B------:R-:W-:-:S07]  /*36d0*/  LOP3.LUT R25, R25, 0x1000000, RZ, 0xfc, !PT ;  /* 0x0100000019197812 */ /* 0x000fce00078efcff */
.L_x_117:
[----:B------:R-:W-:Y:S05]  /*36e0*/  BSYNC.RECONVERGENT B6 ;  /* 0x0000000000067941 */ /* 0x000fea0003800200 */
.L_x_116:
        /* <DEDUP_REMOVED lines=32> */
.L_x_121:
[----:B------:R-:W-:-:S07]  /*38f0*/  LOP3.LUT R25, R25, 0x2000000, RZ, 0xfc, !PT ;  /* 0x0200000019197812 */ /* 0x000fce00078efcff */
.L_x_120:
[----:B------:R-:W-:Y:S05]  /*3900*/  BSYNC.RECONVERGENT B6 ;  /* 0x0000000000067941 */ /* 0x000fea0003800200 */
.L_x_119:
        /* <DEDUP_REMOVED lines=32> */
.L_x_124:
[----:B------:R-:W-:-:S07]  /*3b10*/  LOP3.LUT R25, R25, 0x4000000, RZ, 0xfc, !PT ;  /* 0x0400000019197812 */ /* 0x000fce00078efcff */
.L_x_123:
[----:B------:R-:W-:Y:S05]  /*3b20*/  BSYNC.RECONVERGENT B6 ;  /* 0x0000000000067941 */ /* 0x000fea0003800200 */
.L_x_122:
        /* <DEDUP_REMOVED lines=32> */
.L_x_127:
[----:B------:R-:W-:-:S07]  /*3d30*/  LOP3.LUT R25, R25, 0x8000000, RZ, 0xfc, !PT ;  /* 0x0800000019197812 */ /* 0x000fce00078efcff */
.L_x_126:
[----:B------:R-:W-:Y:S05]  /*3d40*/  BSYNC.RECONVERGENT B6 ;  /* 0x0000000000067941 */ /* 0x000fea0003800200 */
.L_x_125:
        /* <DEDUP_REMOVED lines=32> */
.L_x_130:
[----:B------:R-:W-:-:S07]  /*3f50*/  LOP3.LUT R25, R25, 0x10000000, RZ, 0xfc, !PT ;  /* 0x1000000019197812 */ /* 0x000fce00078efcff */
.L_x_129:
[----:B------:R-:W-:Y:S05]  /*3f60*/  BSYNC.RECONVERGENT B6 ;  /* 0x0000000000067941 */ /* 0x000fea0003800200 */
.L_x_128:
        /* <DEDUP_REMOVED lines=32> */
.L_x_133:
[----:B------:R-:W-:-:S07]  /*4170*/  LOP3.LUT R25, R25, 0x20000000, RZ, 0xfc, !PT ;  /* 0x2000000019197812 */ /* 0x000fce00078efcff */
.L_x_132:
[----:B------:R-:W-:Y:S05]  /*4180*/  BSYNC.RECONVERGENT B6 ;  /* 0x0000000000067941 */ /* 0x000fea0003800200 */
.L_x_131:
        /* <DEDUP_REMOVED lines=32> */
.L_x_136:
[----:B------:R-:W-:-:S07]  /*4390*/  LOP3.LUT R25, R25, 0x40000000, RZ, 0xfc, !PT ;  /* 0x4000000019197812 */ /* 0x000fce00078efcff */
.L_x_135:
[----:B------:R-:W-:Y:S05]  /*43a0*/  BSYNC.RECONVERGENT B6 ;  /* 0x0000000000067941 */ /* 0x000fea0003800200 */
.L_x_134:
[----:B------:R-:W2:Y:S01]  /*43b0*/  LDG.E.64 R4, desc[UR36][R16.64+0x5d08] ;  /* 0x005d082410047981 */ /* 0x000ea2000c1e1b00 */
[----:B------:R-:W2:Y:S02]  /*43c0*/  LDCU.64 UR4, c[0x0][0x388] ;  /* 0x00007100ff0477ac */ /* 0x000ea40008000a00 */
        /* <DEDUP_REMOVED lines=29> */
.L_x_138:
[----:B------:R-:W-:Y:S01]  /*45a0*/  LOP3.LUT R25, R25, 0x80000000, RZ, 0xfc, !PT ;  /* 0x8000000019197812 */ /* 0x000fe200078efcff */
[----:B------:R-:W-:Y:S06]  /*45b0*/  BRA `(.L_x_137) ;  /* 0x0000000c00a07947 */ /* 0x000fec0003800000 */
.L_x_43:
[----:B------:R-:W-:Y:S01]  /*45c0*/  ISETP.GE.U32.AND P0, PT, R4, UR38, PT ;  /* 0x0000002604007c0c */ /* 0x000fe2000bf06070 */
[----:B------:R-:W-:-:S03]  /*45d0*/  IMAD.MOV.U32 R25, RZ, RZ, RZ ;  /* 0x000000ffff197224 */ /* 0x000fc600078e00ff */
[----:B------:R-:W-:-:S13]  /*45e0*/  ISETP.GE.U32.AND.EX P0, PT, R5, UR39, PT, P0 ;  /* 0x0000002705007c0c */ /* 0x000fda000bf06100 */
[----:B------:R-:W-:Y:S05]  /*45f0*/  @P0 BRA `(.L_x_137) ;  /* 0x0000000c00900947 */ /* 0x000fea0003800000 */
[----:B------:R-:W-:-:S04]  /*4600*/  IADD3 R3, P1, PT, -R4, UR38, RZ ;  /* 0x0000002604037c10 */ /* 0x000fc8000ff3e1ff */
[----:B------:R-:W-:Y:S02]  /*4610*/  ISETP.NE.U32.AND P0, PT, R3, RZ, PT ;  /* 0x000000ff0300720c */ /* 0x000fe40003f05070 */
[----:B------:R-:W-:-:S04]  /*4620*/  IADD3.X R27, PT, PT, ~R5, UR39, RZ, P1, !PT ;  /* 0x00000027051b7c10 */ /* 0x000fc80008ffe5ff */
[----:B------:R-:W-:-:S13]  /*4630*/  ISETP.NE.AND.EX P0, PT, R27, RZ, PT, P0 ;  /* 0x000000ff1b00720c */ /* 0x000fda0003f05300 */
[----:B------:R-:W-:Y:S05]  /*4640*/  @!P0 BRA `(.L_x_137) ;  /* 0x0000000c007c8947 */ /* 0x000fea0003800000 */
[----:B------:R-:W-:Y:S01]  /*4650*/  IADD3 R0, P0, PT, R4, -UR38, RZ ;  /* 0x8000002604007c10 */ /* 0x000fe2000ff1e0ff */
[----:B------:R-:W0:Y:S01]  /*4660*/  LDCU UR5, c[0x0][0x380] ;  /* 0x00007000ff0577ac */ /* 0x000e220008000800 */
[----:B------:R-:W-:Y:S01]  /*4670*/  BSSY.RECONVERGENT B7, `(.L_x_139) ;  /* 0x00000a7000077945 */ /* 0x000fe20003800200 */
[----:B------:R-:W-:Y:S01]  /*4680*/  IMAD.MOV.U32 R32, RZ, RZ, RZ ;  /* 0x000000ffff207224 */ /* 0x000fe200078e00ff */
[----:B------:R-:W-:Y:S01]  /*4690*/  IADD3.X R4, PT, PT, R5, ~UR39, RZ, P0, !PT ;  /* 0x8000002705047c10 */ /* 0x000fe200087fe4ff */
[----:B------:R-:W1:Y:S01]  /*46a0*/  LDCU UR6, c[0x0][0x394] ;  /* 0x00007280ff0677ac */ /* 0x000e620008000800 */
[----:B------:R-:W-:Y:S01]  /*46b0*/  ISETP.GT.U32.AND P0, PT, R0, -0x4, PT ;  /* 0xfffffffc0000780c */ /* 0x000fe20003f04070 */
[----:B------:R-:W-:Y:S01]  /*46c0*/  IMAD.MOV.U32 R31, RZ, RZ, RZ ;  /* 0x000000ffff1f7224 */ /* 0x000fe200078e00ff */
[----:B------:R-:W-:Y:S02]  /*46d0*/  ULOP3.LUT UR4, UR38, 0x3, URZ, 0xc0, !UPT ;  /* 0x0000000326047892 */ /* 0x000fe4000f8ec0ff */
[----:B------:R-:W-:Y:S01]  /*46e0*/  ISETP.GT.U32.AND.EX P0, PT, R4, -0x1, PT, P0 ;  /* 0xffffffff0400780c */ /* 0x000fe20003f04100 */
[----:B------:R-:W-:-:S02]  /*46f0*/  IMAD.MOV.U32 R25, RZ, RZ, RZ ;  /* 0x000000ffff197224 */ /* 0x000fc400078e00ff */
[----:B------:R-:W-:Y:S02]  /*4700*/  IMAD.MOV.U32 R19, RZ, RZ, RZ ;  /* 0x000000ffff137224 */ /* 0x000fe400078e00ff */
[----:B------:R-:W-:Y:S02]  /*4710*/  IMAD.U32 R30, RZ, RZ, UR4 ;  /* 0x00000004ff1e7e24 */ /* 0x000fe4000f8e00ff */
[----:B------:R-:W-:Y:S02]  /*4720*/  IMAD.MOV.U32 R17, RZ, RZ, RZ ;  /* 0x000000ffff117224 */ /* 0x000fe400078e00ff */
[----:B0-----:R-:W-:Y:S02]  /*4730*/  IMAD.U32 R18, RZ, RZ, UR5 ;  /* 0x00000005ff127e24 */ /* 0x001fe4000f8e00ff */
[----:B-1----:R-:W-:Y:S02]  /*4740*/  IMAD.U32 R16, RZ, RZ, UR6 ;  /* 0x00000006ff107e24 */ /* 0x002fe4000f8e00ff */
[----:B------:R-:W-:Y:S05]  /*4750*/  @P0 BRA `(.L_x_140) ;  /* 0x0000000800600947 */ /* 0x000fea0003800000 */
[----:B------:R-:W-:Y:S01]  /*4760*/  IADD3 R28, P0, PT, -R30, R3, RZ ;  /* 0x000000031e1c7210 */ /* 0x000fe20007f1e1ff */
[----:B------:R-:W-:Y:S02]  /*4770*/  IMAD.MOV.U32 R29, RZ, RZ, RZ ;  /* 0x000000ffff1d7224 */ /* 0x000fe400078e00ff */
[----:B------:R-:W-:Y:S02]  /*4780*/  IMAD.MOV.U32 R31, RZ, RZ, RZ ;  /* 0x000000ffff1f7224 */ /* 0x000fe400078e00ff */
[----:B------:R-:W-:Y:S02]  /*4790*/  IMAD.MOV.U32 R25, RZ, RZ, RZ ;  /* 0x000000ffff197224 */ /* 0x000fe400078e00ff */
[----:B------:R-:W-:-:S07]  /*47a0*/  IMAD.X R27, R27, 0x1, ~R32, P0 ;  /* 0x000000011b1b7824 */ /* 0x000fce00000e0e20 */
.L_x_153:
[----:B------:R-:W0:Y:S01]  /*47b0*/  LDC.64 R22, c[0x0][0x3a8] ;  /* 0x0000ea00ff167b82 */ /* 0x000e220000000a00 */
[----:B------:R-:W-:-:S05]  /*47c0*/  IADD3 R3, P0, PT, R26, R29, RZ ;  /* 0x0000001d1a037210 */ /* 0x000fca0007f1e0ff */
[----:B------:R-:W-:Y:S02]  /*47d0*/  IMAD.X R0, RZ, RZ, RZ, P0 ;  /* 0x000000ffff007224 */ /* 0x000fe400000e06ff */
[----:B0-----:R-:W-:-:S04]  /*47e0*/  IMAD.WIDE.U32 R22, R3, 0x18, R22 ;  /* 0x0000001803167825 */ /* 0x001fc800078e0016 */
[----:B------:R-:W-:-:S04]  /*47f0*/  IMAD R3, R0, 0x18, RZ ;  /* 0x0000001800037824 */ /* 0x000fc800078e02ff */
[----:B------:R-:W-:-:S05]  /*4800*/  IMAD.IADD R23, R23, 0x1, R3 ;  /* 0x0000000117177824 */ /* 0x000fca00078e0203 */
[----:B------:R-:W2:Y:S01]  /*4810*/  LDG.E.64 R4, desc[UR36][R22.64+0x8] ;  /* 0x0000082416047981 */ /* 0x000ea2000c1e1b00 */
[----:B------:R-:W-:Y:S01]  /*4820*/  BSSY.RECONVERGENT B6, `(.L_x_141) ;  /* 0x0000024000067945 */ /* 0x000fe20003800200 */
[C---:B--2---:R-:W-:Y:S02]  /*4830*/  IADD3 R7, P0, PT, -R4.reuse, UR40, RZ ;  /* 0x0000002804077c10 */ /* 0x044fe4000ff1e1ff */
[----:B------:R-:W-:Y:S02]  /*4840*/  IADD3 R0, P1, PT, R4, -UR40, RZ ;  /* 0x8000002804007c10 */ /* 0x000fe4000ff3e0ff */
[C---:B------:R-:W-:Y:S02]  /*4850*/  IADD3.X R4, PT, PT, ~R5.reuse, UR41, RZ, P0, !PT ;  /* 0x0000002905047c10 */ /* 0x040fe400087fe5ff */
[----:B------:R-:W-:Y:S02]  /*4860*/  IADD3.X R3, PT, PT, R5, ~UR41, RZ, P1, !PT ;  /* 0x8000002905037c10 */ /* 0x000fe40008ffe4ff */
[----:B------:R-:W-:-:S02]  /*4870*/  ISETP.LT.U32.AND P0, PT, R7, R0, PT ;  /* 0x000000000700720c */ /* 0x000fc40003f01070 */
[----:B------:R-:W-:Y:S02]  /*4880*/  IADD3 R28, P1, PT, R28, -0x4, RZ ;  /* 0xfffffffc1c1c7810 */ /* 0x000fe40007f3e0ff */
[CC--:B------:R-:W-:Y:S02]  /*4890*/  ISETP.LT.U32.AND.EX P0, PT, R4.reuse, R3.reuse, PT, P0 ;  /* 0x000000030400720c */ /* 0x0c0fe40003f01100 */
[----:B------:R-:W-:Y:S02]  /*48a0*/  IADD3.X R27, PT, PT, R27, -0x1, RZ, P1, !PT ;  /* 0xffffffff1b1b7810 */ /* 0x000fe40000ffe4ff */
[----:B------:R-:W-:Y:S02]  /*48b0*/  SEL R0, R7, R0, P0 ;  /* 0x0000000007007207 */ /* 0x000fe40000000000 */
[----:B------:R-:W-:Y:S02]  /*48c0*/  SEL R3, R4, R3, P0 ;  /* 0x0000000304037207 */ /* 0x000fe40000000000 */
[----:B------:R-:W-:-:S02]  /*48d0*/  ISETP.GT.U32.AND P0, PT, R0, 0x1869f, PT ;  /* 0x0001869f0000780c */ /* 0x000fc40003f04070 */
[----:B------:R-:W-:Y:S02]  /*48e0*/  ISETP.NE.U32.AND P1, PT, R28, RZ, PT ;  /* 0x000000ff1c00720c */ /* 0x000fe40003f25070 */
[----:B------:R-:W-:Y:S02]  /*48f0*/  ISETP.GT.U32.AND.EX P0, PT, R3, RZ, PT, P0 ;  /* 0x000000ff0300720c */ /* 0x000fe40003f04100 */
[----:B------:R-:W-:-:S04]  /*4900*/  ISETP.NE.AND.EX P1, PT, R27, RZ, PT, P1 ;  /* 0x000000ff1b00720c */ /* 0x000fc80003f25310 */
[----:B------:R-:W-:-:S07]  /*4910*/  P2R R33, PR, RZ, 0x2 ;  /* 0x00000002ff217803 */ /* 0x000fce0000000000 */
[----:B------:R-:W-:Y:S05]  /*4920*/  @P0 BRA `(.L_x_142) ;  /* 0x00000000004c0947 */ /* 0x000fea0003800000 */
[----:B------:R-:W2:Y:S02]  /*4930*/  LDG.E R0, desc[UR36][R22.64] ;  /* 0x0000002416007981 */ /* 0x000ea4000c1e1900 */
[----:B--2---:R-:W-:-:S13]  /*4940*/  ISETP.NE.AND P0, PT, R0, UR42, PT ;  /* 0x0000002a00007c0c */ /* 0x004fda000bf05270 */
[----:B------:R-:W-:Y:S05]  /*4950*/  @P0 BRA `(.L_x_142) ;  /* 0x0000000000400947 */ /* 0x000fea0003800000 */
[----:B------:R-:W0:Y:S01]  /*4960*/  LDC.64 R10, c[0x0][0x388] ;  /* 0x0000e200ff0a7b82 */ /* 0x000e220000000a00 */
[----:B------:R-:W-:Y:S01]  /*4970*/  MOV R8, 0x0 ;  /* 0x0000000000087802 */ /* 0x000fe20000000f00 */
[----:B------:R1:W-:Y:S01]  /*4980*/  STL.64 [R1], R18 ;  /* 0x0000001201007387 */ /* 0x0003e20000100a00 */
[----:B------:R-:W2:Y:S01]  /*4990*/  LDCU.64 UR4, c[0x4][0x18] ;  /* 0x01000300ff0477ac */ /* 0x000ea20008000a00 */
[----:B------:R-:W-:Y:S02]  /*49a0*/  IMAD.MOV.U32 R6, RZ, RZ, R24 ;  /* 0x000000ffff067224 */ /* 0x000fe400078e0018 */
[----:B------:R1:W-:Y:S01]  /*49b0*/  STL.64 [R1+0x10], R16 ;  /* 0x0000101001007387 */ /* 0x0003e20000100a00 */
[----:B------:R-:W-:Y:S01]  /*49c0*/  IMAD.MOV.U32 R7, RZ, RZ, R2 ;  /* 0x000000ffff077224 */ /* 0x000fe200078e0002 */
[----:B------:R-:W3:Y:S01]  /*49d0*/  LDC.64 R8, c[0x4][R8] ;  /* 0x0100000008087b82 */ /* 0x000ee20000000a00 */
[----:B--2---:R-:W-:Y:S02]  /*49e0*/  IMAD.U32 R4, RZ, RZ, UR4 ;  /* 0x00000004ff047e24 */ /* 0x004fe4000f8e00ff */
[----:B------:R-:W-:Y:S01]  /*49f0*/  IMAD.U32 R5, RZ, RZ, UR5 ;  /* 0x00000005ff057e24 */ /* 0x000fe2000f8e00ff */
[----:B0-----:R1:W-:Y:S06]  /*4a00*/  STL.64 [R1+0x8], R10 ;  /* 0x0000080a01007387 */ /* 0x0013ec0000100a00 */
[----:B------:R-:W-:-:S07]  /*4a10*/  LEPC R20, `(.L_x_143) ;  /* 0x000000001014794e */ /* 0x000fce0000000000 */
[----:B-1-3--:R-:W-:Y:S05]  /*4a20*/  CALL.ABS.NOINC R8 ;  /* 0x0000000008007343 */ /* 0x00afea0003c00000 */
.L_x_143:
[----:B------:R-:W-:-:S05]  /*4a30*/  IMAD.MOV.U32 R0, RZ, RZ, 0x1 ;  /* 0x00000001ff007424 */ /* 0x000fca00078e00ff */
[----:B------:R-:W-:-:S04]  /*4a40*/  SHF.L.U32 R0, R0, R31, RZ ;  /* 0x0000001f00007219 */ /* 0x000fc800000006ff */
[----:B------:R-:W-:-:S07]  /*4a50*/  LOP3.LUT R25, R0, R25, RZ, 0xfc, !PT ;  /* 0x0000001900197212 */ /* 0x000fce00078efcff */
.L_x_142:
[----:B------:R-:W-:Y:S05]  /*4a60*/  BSYNC.RECONVERGENT B6 ;  /* 0x0000000000067941 */ /* 0x000fea0003800200 */
.L_x_141:
[----:B------:R-:W2:Y:S01]  /*4a70*/  LDG.E.64 R4, desc[UR36][R22.64+0x308] ;  /* 0x0003082416047981 */ /* 0x000ea2000c1e1b00 */
        /* <DEDUP_REMOVED lines=28> */
.L_x_146:
[----:B------:R-:W-:-:S05]  /*4c40*/  IMAD.MOV.U32 R0, RZ, RZ, 0x2 ;  /* 0x00000002ff007424 */ /* 0x000fca00078e00ff */
[----:B------:R-:W-:-:S04]  /*4c50*/  SHF.L.U32 R0, R0, R31, RZ ;  /* 0x0000001f00007219 */ /* 0x000fc800000006ff */
[----:B------:R-:W-:-:S07]  /*4c60*/  LOP3.LUT R25, R0, R25, RZ, 0xfc, !PT ;  /* 0x0000001900197212 */ /* 0x000fce00078efcff */
.L_x_145:
[----:B------:R-:W-:Y:S05]  /*4c70*/  BSYNC.RECONVERGENT B6 ;  /* 0x0000000000067941 */ /* 0x000fea0003800200 */
.L_x_144:
        /* <DEDUP_REMOVED lines=29> */
.L_x_149:
[----:B------:R-:W-:-:S05]  /*4e50*/  IMAD.MOV.U32 R0, RZ, RZ, 0x4 ;  /* 0x00000004ff007424 */ /* 0x000fca00078e00ff */
[----:B------:R-:W-:-:S04]  /*4e60*/  SHF.L.U32 R0, R0, R31, RZ ;  /* 0x0000001f00007219 */ /* 0x000fc800000006ff */
[----:B------:R-:W-:-:S07]  /*4e70*/  LOP3.LUT R25, R0, R25, RZ, 0xfc, !PT ;  /* 0x0000001900197212 */ /* 0x000fce00078efcff */
.L_x_148:
[----:B------:R-:W-:Y:S05]  /*4e80*/  BSYNC.RECONVERGENT B6 ;  /* 0x0000000000067941 */ /* 0x000fea0003800200 */
.L_x_147:
        /* <DEDUP_REMOVED lines=29> */
.L_x_152:
[----:B------:R-:W-:-:S05]  /*5060*/  IMAD.MOV.U32 R0, RZ, RZ, 0x8 ;  /* 0x00000008ff007424 */ /* 0x000fca00078e00ff */
[----:B------:R-:W-:-:S04]  /*5070*/  SHF.L.U32 R0, R0, R31, RZ ;  /* 0x0000001f00007219 */ /* 0x000fc800000006ff */
[----:B------:R-:W-:-:S07]  /*5080*/  LOP3.LUT R25, R0, R25, RZ, 0xfc, !PT ;  /* 0x0000001900197212 */ /* 0x000fce00078efcff */
.L_x_151:
[----:B------:R-:W-:Y:S05]  /*5090*/  BSYNC.RECONVERGENT B6 ;  /* 0x0000000000067941 */ /* 0x000fea0003800200 */
.L_x_150:
[----:B------:R-:W-:Y:S01]  /*50a0*/  ISETP.NE.AND P0, PT, R33, RZ, PT ;  /* 0x000000ff2100720c */ /* 0x000fe20003f05270 */
[----:B------:R-:W-:Y:S02]  /*50b0*/  VIADD R31, R31, 0x4 ;  /* 0x000000041f1f7836 */ /* 0x000fe40000000000 */
[----:B------:R-:W-:-:S10]  /*50c0*/  VIADD R29, R29, 0x80 ;  /* 0x000000801d1d7836 */ /* 0x000fd40000000000 */
[----:B------:R-:W-:Y:S05]  /*50d0*/  @P0 BRA `(.L_x_153) ;  /* 0xfffffff400b40947 */ /* 0x000fea000383ffff */
.L_x_140:
[----:B------:R-:W-:Y:S05]  /*50e0*/  BSYNC.RECONVERGENT B7 ;  /* 0x0000000000077941 */ /* 0x000fea0003800200 */
.L_x_139:
[----:B------:R-:W-:-:S04]  /*50f0*/  ISETP.NE.U32.AND P0, PT, R30, RZ, PT ;  /* 0x000000ff1e00720c */ /* 0x000fc80003f05070 */
[----:B------:R-:W-:-:S13]  /*5100*/  ISETP.NE.AND.EX P0, PT, R32, RZ, PT, P0 ;  /* 0x000000ff2000720c */ /* 0x000fda0003f05300 */
[----:B------:R-:W-:Y:S05]  /*5110*/  @!P0 BRA `(.L_x_137) ;  /* 0x0000000000c88947 */ /* 0x000fea0003800000 */
[----:B------:R-:W-:-:S07]  /*5120*/  IMAD.SHL.U32 R23, R31, 0x20, RZ ;  /* 0x000000201f177824 */ /* 0x000fce00078e00ff */
.L_x_157:
[----:B------:R-:W0:Y:S01]  /*5130*/  LDC.64 R4, c[0x0][0x3a8] ;  /* 0x0000ea00ff047b82 */ /* 0x000e220000000a00 */
[----:B------:R-:W-:Y:S01]  /*5140*/  IADD3 R3, P0, PT, R26, R23, RZ ;  /* 0x000000171a037210 */ /* 0x000fe20007f1e0ff */
[----:B------:R-:W1:Y:S04]  /*5150*/  LDCU.64 UR4, c[0x0][0x388] ;  /* 0x00007100ff0477ac */ /* 0x000e680008000a00 */
[----:B------:R-:W-:-:S04]  /*5160*/  IMAD.X R0, RZ, RZ, RZ, P0 ;  /* 0x000000ffff007224 */ /* 0x000fc800000e06ff */
[----:B------:R-:W-:Y:S02]  /*5170*/  IMAD R7, R0, 0x18, RZ ;  /* 0x0000001800077824 */ /* 0x000fe400078e02ff */
[----:B0-----:R-:W-:-:S04]  /*5180*/  IMAD.WIDE.U32 R4, R3, 0x18, R4 ;  /* 0x0000001803047825 */ /* 0x001fc800078e0004 */
[----:B------:R-:W-:Y:S02]  /*5190*/  IMAD.IADD R7, R5, 0x1, R7 ;  /* 0x0000000105077824 */ /* 0x000fe400078e0207 */
[----:B------:R-:W-:-:S05]  /*51a0*/  IMAD.MOV.U32 R6, RZ, RZ, R4 ;  /* 0x000000ffff067224 */ /* 0x000fca00078e0004 */
[----:B------:R-:W1:Y:S01]  /*51b0*/  LDG.E.64 R4, desc[UR36][R6.64+0x8] ;  /* 0x0000082406047981 */ /* 0x000e62000c1e1b00 */
[----:B------:R-:W-:Y:S01]  /*51c0*/  BSSY.RECONVERGENT B6, `(.L_x_154) ;  /* 0x0000020000067945 */ /* 0x000fe20003800200 */
[C---:B-1----:R-:W-:Y:S02]  /*51d0*/  IADD3 R9, P0, PT, -R4.reuse, UR4, RZ ;  /* 0x0000000404097c10 */ /* 0x042fe4000ff1e1ff */
        /* <DEDUP_REMOVED lines=11> */
[----:B------:R-:W2:Y:S02]  /*5290*/  LDCU UR4, c[0x0][0x380] ;  /* 0x00007000ff0477ac */ /* 0x000ea40008000800 */
        /* <DEDUP_REMOVED lines=9> */
[----:B------:R1:W3:Y:S01]  /*5330*/  LDC.64 R10, c[0x4][R0] ;  /* 0x01000000000a7b82 */ /* 0x0002e20000000a00 */
[----:B--2---:R-:W-:Y:S02]  /*5340*/  IMAD.U32 R4, RZ, RZ, UR4 ;  /* 0x00000004ff047e24 */ /* 0x004fe4000f8e00ff */
[----:B------:R-:W-:Y:S01]  /*5350*/  IMAD.U32 R5, RZ, RZ, UR5 ;  /* 0x00000005ff057e24 */ /* 0x000fe2000f8e00ff */
[----:B0-----:R1:W-:Y:S06]  /*5360*/  STL.64 [R1+0x8], R8 ;  /* 0x0000080801007387 */ /* 0x0013ec0000100a00 */
[----:B------:R-:W-:-:S07]  /*5370*/  LEPC R20, `(.L_x_156) ;  /* 0x000000001014794e */ /* 0x000fce0000000000 */
[----:B-1-3--:R-:W-:Y:S05]  /*5380*/  CALL.ABS.NOINC R10 ;  /* 0x000000000a007343 */ /* 0x00afea0003c00000 */
.L_x_156:
[----:B------:R-:W-:-:S05]  /*5390*/  IMAD.MOV.U32 R0, RZ, RZ, 0x1 ;  /* 0x00000001ff007424 */ /* 0x000fca00078e00ff */
[----:B------:R-:W-:-:S04]  /*53a0*/  SHF.L.U32 R0, R0, R31, RZ ;  /* 0x0000001f00007219 */ /* 0x000fc800000006ff */
[----:B------:R-:W-:-:S07]  /*53b0*/  LOP3.LUT R25, R0, R25, RZ, 0xfc, !PT ;  /* 0x0000001900197212 */ /* 0x000fce00078efcff */
.L_x_155:
[----:B------:R-:W-:Y:S05]  /*53c0*/  BSYNC.RECONVERGENT B6 ;  /* 0x0000000000067941 */ /* 0x000fea0003800200 */
.L_x_154:
[----:B------:R-:W-:Y:S01]  /*53d0*/  IADD3 R30, P0, PT, R30, -0x1, RZ ;  /* 0xffffffff1e1e7810 */ /* 0x000fe20007f1e0ff */
[----:B------:R-:W-:Y:S02]  /*53e0*/  VIADD R31, R31, 0x1 ;  /* 0x000000011f1f7836 */ /* 0x000fe40000000000 */
[----:B------:R-:W-:Y:S01]  /*53f0*/  VIADD R23, R23, 0x20 ;  /* 0x0000002017177836 */ /* 0x000fe20000000000 */
[----:B------:R-:W-:Y:S02]  /*5400*/  IADD3.X R32, PT, PT, R32, -0x1, RZ, P0, !PT ;  /* 0xffffffff20207810 */ /* 0x000fe400007fe4ff */
[----:B------:R-:W-:-:S04]  /*5410*/  ISETP.NE.U32.AND P0, PT, R30, RZ, PT ;  /* 0x000000ff1e00720c */ /* 0x000fc80003f05070 */
[----:B------:R-:W-:-:S13]  /*5420*/  ISETP.NE.AND.EX P0, PT, R32, RZ, PT, P0 ;  /* 0x000000ff2000720c */ /* 0x000fda0003f05300 */
[----:B------:R-:W-:Y:S05]  /*5430*/  @P0 BRA `(.L_x_157) ;  /* 0xfffffffc003c0947 */ /* 0x000fea000383ffff */
.L_x_137:
[----:B------:R-:W-:Y:S05]  /*5440*/  BSYNC.RECONVERGENT B8 ;  /* 0x0000000000087941 */ /* 0x000fea0003800200 */
.L_x_42:
[----:B------:R-:W0:Y:S02]  /*5450*/  LDCU.64 UR4, c[0x0][0x398] ;  /* 0x00007300ff0477ac */ /* 0x000e240008000a00 */
[----:B0-----:R-:W-:-:S04]  /*5460*/  LEA R2, P0, R26, UR4, 0x2 ;  /* 0x000000041a027c11 */ /* 0x001fc8000f8010ff */
[----:B------:R-:W-:-:S05]  /*5470*/  LEA.HI.X R3, R26, UR5, RZ, 0x2, P0 ;  /* 0x000000051a037c11 */ /* 0x000fca00080f14ff */
[----:B------:R-:W-:Y:S01]  /*5480*/  STG.E desc[UR36][R2.64], R25 ;  /* 0x0000001902007986 */ /* 0x000fe2000c101924 */
[----:B------:R-:W-:Y:S05]  /*5490*/  EXIT ;  /* 0x000000000000794d */ /* 0x000fea0003800000 */
.L_x_158:
        /* <DEDUP_REMOVED lines=14> */
.L_x_161:


//--------------------- .nv.global.init           --------------------------
	.section	.nv.global.init,"aw",@progbits
.nv.global.init:
	.type		$str$2,@object
	.size		$str$2,($str$1 - $str$2)
$str$2:
        /*0000*/ 	.byte	0x0a, 0x00
	.type		$str$1,@object
	.size		$str$1,($str - $str$1)
$str$1:
        /*0002*/ 	.byte	0x28, 0x25, 0x64, 0x2c, 0x20, 0x25, 0x64, 0x29, 0x20, 0x00
	.type		$str,@object
	.size		$str,(.L_2 - $str)
$str:
        /*000c*/ 	.byte	0x6b, 0x65, 0x79, 0x3a, 0x20, 0x25, 0x6c, 0x75, 0x20, 0x74, 0x69, 0x6d, 0x65, 0x73, 0x74, 0x61
        /*001c*/ 	.byte	0x6d, 0x70, 0x3a, 0x20, 0x25, 0x6c, 0x6c, 0x75, 0x20, 0x76, 0x61, 0x6c, 0x75, 0x65, 0x3a, 0x20
        /*002c*/ 	.byte	0x25, 0x6c, 0x75, 0x0a, 0x00
.L_2:


//--------------------- .nv.shared.reserved.0     --------------------------
	.section	.nv.shared.reserved.0,"aw",@nobits
	.weak		__nv_reservedSMEM_offset_0_alias
	.size		__nv_reservedSMEM_offset_0_alias, 0, 64
	.other		__nv_reservedSMEM_offset_0_alias,@"STO_CUDA_RESERVED_SHARED STV_DEFAULT"
__nv_reservedSMEM_offset_0_alias:
	.zero		0
	.zero		64


//--------------------- .nv.global                --------------------------
	.section	.nv.global,"aw",@nobits
	.align	8
.nv.global:
	.type		currentFIFO_s1,@object
	.size		currentFIFO_s1,(currentFIFO_s2 - currentFIFO_s1)
currentFIFO_s1:
	.zero		8
	.type		currentFIFO_s2,@object
	.size		currentFIFO_s2,(.L_1 - currentFIFO_s2)
currentFIFO_s2:
	.zero		8
.L_1:


//--------------------- .nv.constant0._Z11print_statePK5tuplei --------------------------
	.section	.nv.constant0._Z11print_statePK5tuplei,"a",@progbits
	.sectionflags	@""
	.align	4
.nv.constant0._Z11print_statePK5tuplei:
	.zero		908


//--------------------- .nv.constant0._Z20add_new_tuple_device5tuple6StreammPS_ --------------------------
	.section	.nv.constant0._Z20add_new_tuple_device5tuple6StreammPS_,"a",@progbits
	.sectionflags	@""
	.align	4
.nv.constant0._Z20add_new_tuple_device5tuple6StreammPS_:
	.zero		944


//--------------------- .nv.constant0._Z18compare_kernel_ipt5tuplePimPS_ --------------------------
	.section	.nv.constant0._Z18compare_kernel_ipt5tuplePimPS_,"a",@progbits
	.sectionflags	@""
	.align	4
.nv.constant0._Z18compare_kernel_ipt5tuplePimPS_:
	.zero		944


//--------------------- SYMBOLS --------------------------

	.type		.nv.reservedSmem.offset0,@object
	.size		.nv.reservedSmem.offset0,0x4
	.type		vprintf,@function
